//
// Generated by NVIDIA NVVM Compiler
//
// Compiler Build ID: CL-36424714
// Cuda compilation tools, release 13.0, V13.0.88
// Based on NVVM 20.0.0
//

.version 9.0
.target sm_100
.address_size 64

	// .globl	_Z17init_image_kernelPf

.visible .entry _Z17init_image_kernelPf(
	.param .u64 .ptr .align 1 _Z17init_image_kernelPf_param_0
)
{
	.reg .b32 	%r<8>;
	.reg .b64 	%rd<9>;

	ld.param.u64 	%rd1, [_Z17init_image_kernelPf_param_0];
	cvta.to.global.u64 	%rd2, %rd1;
	mov.u32 	%r1, %ctaid.x;
	mov.u32 	%r2, %ctaid.y;
	mov.u32 	%r3, %tid.x;
	mov.u32 	%r4, %ntid.x;
	mad.lo.s32 	%r5, %r2, %r4, %r3;
	cvt.u64.u32 	%rd3, %r5;
	mul.wide.u32 	%rd4, %r1, %r4;
	mov.u32 	%r6, %nctaid.y;
	cvt.u64.u32 	%rd5, %r6;
	mad.lo.s64 	%rd6, %rd4, %rd5, %rd3;
	shl.b64 	%rd7, %rd6, 2;
	add.s64 	%rd8, %rd2, %rd7;
	mov.b32 	%r7, 0;
	st.global.u32 	[%rd8], %r7;
	ret;

}
	// .globl	_Z29calculate_cos_alpha_and_tempcPfS_S_S_S_S_f
.visible .entry _Z29calculate_cos_alpha_and_tempcPfS_S_S_S_S_f(
	.param .u64 .ptr .align 1 _Z29calculate_cos_alpha_and_tempcPfS_S_S_S_S_f_param_0,
	.param .u64 .ptr .align 1 _Z29calculate_cos_alpha_and_tempcPfS_S_S_S_S_f_param_1,
	.param .u64 .ptr .align 1 _Z29calculate_cos_alpha_and_tempcPfS_S_S_S_S_f_param_2,
	.param .u64 .ptr .align 1 _Z29calculate_cos_alpha_and_tempcPfS_S_S_S_S_f_param_3,
	.param .u64 .ptr .align 1 _Z29calculate_cos_alpha_and_tempcPfS_S_S_S_S_f_param_4,
	.param .u64 .ptr .align 1 _Z29calculate_cos_alpha_and_tempcPfS_S_S_S_S_f_param_5,
	.param .f32 _Z29calculate_cos_alpha_and_tempcPfS_S_S_S_S_f_param_6
)
{
	.reg .b32 	%r<7>;
	.reg .b32 	%f<23>;
	.reg .b64 	%rd<27>;

	ld.param.u64 	%rd1, [_Z29calculate_cos_alpha_and_tempcPfS_S_S_S_S_f_param_0];
	ld.param.u64 	%rd2, [_Z29calculate_cos_alpha_and_tempcPfS_S_S_S_S_f_param_1];
	ld.param.u64 	%rd3, [_Z29calculate_cos_alpha_and_tempcPfS_S_S_S_S_f_param_2];
	ld.param.u64 	%rd4, [_Z29calculate_cos_alpha_and_tempcPfS_S_S_S_S_f_param_3];
	ld.param.u64 	%rd5, [_Z29calculate_cos_alpha_and_tempcPfS_S_S_S_S_f_param_4];
	ld.param.u64 	%rd6, [_Z29calculate_cos_alpha_and_tempcPfS_S_S_S_S_f_param_5];
	ld.param.f32 	%f1, [_Z29calculate_cos_alpha_and_tempcPfS_S_S_S_S_f_param_6];
	cvta.to.global.u64 	%rd7, %rd2;
	cvta.to.global.u64 	%rd8, %rd1;
	cvta.to.global.u64 	%rd9, %rd6;
	cvta.to.global.u64 	%rd10, %rd4;
	cvta.to.global.u64 	%rd11, %rd5;
	cvta.to.global.u64 	%rd12, %rd3;
	mov.u32 	%r1, %ctaid.x;
	mov.u32 	%r2, %ctaid.y;
	mov.u32 	%r3, %tid.x;
	mov.u32 	%r4, %ntid.x;
	mad.lo.s32 	%r5, %r2, %r4, %r3;
	cvt.u64.u32 	%rd13, %r5;
	mul.wide.u32 	%rd14, %r1, %r4;
	mov.u32 	%r6, %nctaid.y;
	cvt.u64.u32 	%rd15, %r6;
	mad.lo.s64 	%rd16, %rd14, %rd15, %rd13;
	mul.wide.u32 	%rd17, %r1, 4;
	add.s64 	%rd18, %rd12, %rd17;
	ld.global.f32 	%f2, [%rd18];
	mul.wide.u32 	%rd19, %r3, 4;
	add.s64 	%rd20, %rd11, %rd19;
	ld.global.f32 	%f3, [%rd20];
	sub.f32 	%f4, %f2, %f3;
	mul.wide.u32 	%rd21, %r2, 4;
	add.s64 	%rd22, %rd10, %rd21;
	ld.global.f32 	%f5, [%rd22];
	add.s64 	%rd23, %rd9, %rd19;
	ld.global.f32 	%f6, [%rd23];
	sub.f32 	%f7, %f5, %f6;
	mul.f32 	%f8, %f3, %f3;
	fma.rn.f32 	%f9, %f6, %f6, %f8;
	sqrt.rn.f32 	%f10, %f9;
	mul.f32 	%f11, %f7, %f7;
	fma.rn.f32 	%f12, %f4, %f4, %f11;
	sqrt.rn.f32 	%f13, %f12;
	neg.f32 	%f14, %f3;
	mul.f32 	%f15, %f4, %f14;
	mul.f32 	%f16, %f7, %f6;
	sub.f32 	%f17, %f15, %f16;
	div.rn.f32 	%f18, %f17, %f10;
	div.rn.f32 	%f19, %f18, %f13;
	abs.f32 	%f20, %f19;
	shl.b64 	%rd24, %rd16, 2;
	add.s64 	%rd25, %rd8, %rd24;
	st.global.f32 	[%rd25], %f20;
	div.rn.f32 	%f21, %f1, %f20;
	sub.f32 	%f22, %f13, %f21;
	add.s64 	%rd26, %rd7, %rd24;
	st.global.f32 	[%rd26], %f22;
	ret;

}
	// .globl	_Z26backprojection_kernel_fastPfS_S_S_S_fffffjjj
.visible .entry _Z26backprojection_kernel_fastPfS_S_S_S_fffffjjj(
	.param .u64 .ptr .align 1 _Z26backprojection_kernel_fastPfS_S_S_S_fffffjjj_param_0,
	.param .u64 .ptr .align 1 _Z26backprojection_kernel_fastPfS_S_S_S_fffffjjj_param_1,
	.param .u64 .ptr .align 1 _Z26backprojection_kernel_fastPfS_S_S_S_fffffjjj_param_2,
	.param .u64 .ptr .align 1 _Z26backprojection_kernel_fastPfS_S_S_S_fffffjjj_param_3,
	.param .u64 .ptr .align 1 _Z26backprojection_kernel_fastPfS_S_S_S_fffffjjj_param_4,
	.param .f32 _Z26backprojection_kernel_fastPfS_S_S_S_fffffjjj_param_5,
	.param .f32 _Z26backprojection_kernel_fastPfS_S_S_S_fffffjjj_param_6,
	.param .f32 _Z26backprojection_kernel_fastPfS_S_S_S_fffffjjj_param_7,
	.param .f32 _Z26backprojection_kernel_fastPfS_S_S_S_fffffjjj_param_8,
	.param .f32 _Z26backprojection_kernel_fastPfS_S_S_S_fffffjjj_param_9,
	.param .u32 _Z26backprojection_kernel_fastPfS_S_S_S_fffffjjj_param_10,
	.param .u32 _Z26backprojection_kernel_fastPfS_S_S_S_fffffjjj_param_11,
	.param .u32 _Z26backprojection_kernel_fastPfS_S_S_S_fffffjjj_param_12
)
{
	.reg .pred 	%p<10>;
	.reg .b32 	%r<14>;
	.reg .b32 	%f<34>;
	.reg .b64 	%rd<54>;
	.reg .b64 	%fd<8>;

	ld.param.u64 	%rd11, [_Z26backprojection_kernel_fastPfS_S_S_S_fffffjjj_param_2];
	ld.param.u64 	%rd12, [_Z26backprojection_kernel_fastPfS_S_S_S_fffffjjj_param_3];
	ld.param.u64 	%rd13, [_Z26backprojection_kernel_fastPfS_S_S_S_fffffjjj_param_4];
	ld.param.f32 	%f10, [_Z26backprojection_kernel_fastPfS_S_S_S_fffffjjj_param_5];
	ld.param.f32 	%f6, [_Z26backprojection_kernel_fastPfS_S_S_S_fffffjjj_param_6];
	ld.param.u32 	%rd14, [_Z26backprojection_kernel_fastPfS_S_S_S_fffffjjj_param_10];
	ld.param.u32 	%rd15, [_Z26backprojection_kernel_fastPfS_S_S_S_fffffjjj_param_11];
	cvta.to.global.u64 	%rd16, %rd12;
	cvta.to.global.u64 	%rd17, %rd11;
	cvta.to.global.u64 	%rd18, %rd13;
	mov.u32 	%r4, %ctaid.x;
	mov.u32 	%r5, %ctaid.y;
	cvt.u64.u32 	%rd19, %r5;
	mov.u32 	%r6, %tid.x;
	mov.u32 	%r7, %ntid.x;
	mad.lo.s32 	%r8, %r5, %r7, %r6;
	cvt.u64.u32 	%rd20, %r8;
	mul.wide.u32 	%rd21, %r4, %r7;
	mov.u32 	%r9, %nctaid.y;
	cvt.u64.u32 	%rd22, %r9;
	mad.lo.s64 	%rd1, %rd21, %rd22, %rd20;
	mul.wide.u32 	%rd23, %r9, %r4;
	add.s64 	%rd24, %rd23, %rd19;
	mad.lo.s64 	%rd25, %rd24, %rd15, %rd14;
	mul.wide.u32 	%rd26, %r6, 4;
	add.s64 	%rd27, %rd18, %rd26;
	ld.global.f32 	%f11, [%rd27];
	sub.f32 	%f12, %f11, %f10;
	shl.b64 	%rd28, %rd25, 2;
	add.s64 	%rd29, %rd17, %rd28;
	ld.global.f32 	%f1, [%rd29];
	add.s64 	%rd30, %rd16, %rd28;
	ld.global.f32 	%f2, [%rd30];
	mul.f32 	%f13, %f2, %f2;
	fma.rn.f32 	%f3, %f12, %f12, %f13;
	div.rn.f32 	%f14, %f12, %f2;
	abs.f32 	%f15, %f14;
	cvt.f64.f32 	%fd1, %f15;
	cvt.f64.f32 	%fd2, %f6;
	mov.f64 	%fd3, 0d4024000000000000;
	div.rn.f64 	%fd4, %fd3, %fd2;
	cvt.f64.f32 	%fd5, %f1;
	div.rn.f64 	%fd6, %fd4, %fd5;
	abs.f64 	%fd7, %fd6;
	setp.leu.f64 	%p1, %fd7, %fd1;
	@%p1 bra 	$L__BB2_10;
	ld.param.f32 	%f33, [_Z26backprojection_kernel_fastPfS_S_S_S_fffffjjj_param_9];
	ld.param.f32 	%f32, [_Z26backprojection_kernel_fastPfS_S_S_S_fffffjjj_param_8];
	ld.param.f32 	%f31, [_Z26backprojection_kernel_fastPfS_S_S_S_fffffjjj_param_7];
	sqrt.rn.f32 	%f16, %f3;
	div.rn.f32 	%f17, %f6, %f1;
	neg.f32 	%f18, %f16;
	setp.gt.f32 	%p2, %f2, 0f00000000;
	selp.f32 	%f19, %f16, %f18, %p2;
	add.f32 	%f20, %f17, %f19;
	div.rn.f32 	%f21, %f2, %f16;
	mul.f32 	%f22, %f1, %f21;
	mul.f32 	%f23, %f20, %f20;
	div.rn.f32 	%f4, %f22, %f23;
	div.rn.f32 	%f24, %f20, %f31;
	sub.f32 	%f25, %f24, %f32;
	mul.f32 	%f5, %f33, %f25;
	mov.b32 	%r1, %f5;
	abs.f32 	%f26, %f5;
	setp.nan.f32 	%p3, %f26, %f26;
	mov.b64 	%rd31, -9223372036854775808;
	mov.u64 	%rd53, %rd31;
	@%p3 bra 	$L__BB2_8;
	setp.ge.f32 	%p4, %f5, 0f5F000000;
	mov.b64 	%rd53, 9223372036854775807;
	@%p4 bra 	$L__BB2_8;
	setp.le.f32 	%p5, %f5, 0fDF000000;
	mov.u64 	%rd53, %rd31;
	@%p5 bra 	$L__BB2_8;
	shr.u32 	%r10, %r1, 23;
	and.b32  	%r2, %r10, 255;
	cvt.u64.u32 	%rd35, %r1;
	shl.b64 	%rd36, %rd35, 39;
	and.b64  	%rd37, %rd36, 4611685468671574016;
	or.b64  	%rd2, %rd37, 4611686018427387904;
	setp.lt.u32 	%p6, %r2, 126;
	mov.b64 	%rd51, 0;
	mov.u64 	%rd52, %rd51;
	@%p6 bra 	$L__BB2_7;
	setp.eq.s32 	%p7, %r2, 189;
	mov.u64 	%rd51, %rd2;
	@%p7 bra 	$L__BB2_7;
	add.s32 	%r11, %r2, -125;
	shl.b64 	%rd39, %rd2, %r11;
	sub.s32 	%r12, 189, %r2;
	shr.u64 	%rd51, %rd2, %r12;
	shr.u64 	%rd52, %rd39, 63;
$L__BB2_7:
	add.s64 	%rd40, %rd52, %rd51;
	setp.lt.s32 	%p8, %r1, 0;
	neg.s64 	%rd41, %rd40;
	selp.b64 	%rd53, %rd41, %rd40, %p8;
$L__BB2_8:
	ld.param.u32 	%r13, [_Z26backprojection_kernel_fastPfS_S_S_S_fffffjjj_param_12];
	cvt.u64.u32 	%rd42, %r13;
	setp.ge.u64 	%p9, %rd53, %rd42;
	@%p9 bra 	$L__BB2_10;
	ld.param.u64 	%rd50, [_Z26backprojection_kernel_fastPfS_S_S_S_fffffjjj_param_1];
	ld.param.u64 	%rd49, [_Z26backprojection_kernel_fastPfS_S_S_S_fffffjjj_param_0];
	cvta.to.global.u64 	%rd43, %rd50;
	shl.b64 	%rd44, %rd53, 2;
	add.s64 	%rd45, %rd43, %rd44;
	ld.global.f32 	%f27, [%rd45];
	div.rn.f32 	%f28, %f27, %f4;
	cvta.to.global.u64 	%rd46, %rd49;
	shl.b64 	%rd47, %rd1, 2;
	add.s64 	%rd48, %rd46, %rd47;
	ld.global.f32 	%f29, [%rd48];
	add.f32 	%f30, %f29, %f28;
	st.global.f32 	[%rd48], %f30;
$L__BB2_10:
	ret;

}


// ===== COMPILED SASS (sm_100) =====

	.target	sm_100

	.elftype	@"ET_EXEC"


//--------------------- .note.nv.tkinfo           --------------------------
	.section	.note.nv.tkinfo,"",@"SHT_NOTE"
	.sectionflags	@"SHF_NOTE_NV_TKINFO"
	.tkinfo
        /*0018*/ 	.word	0x00000002
        /*0030*/ 	.string	""
        /*0030*/ 	.string	"ptxas"
        /*0030*/ 	.string	"Cuda compilation tools, release 13.0, V13.0.88"
        /*0030*/ 	.string	"Build cuda_13.0.r13.0/compiler.36424714_0"
        /*0030*/ 	.string	"-arch sm_100 -m 64 "



//--------------------- .note.nv.cuinfo           --------------------------
	.section	.note.nv.cuinfo,"",@"SHT_NOTE"
	.sectionflags	@"SHF_NOTE_NV_CUINFO"
        /*0018*/ 	.short	0x0002
        /*001a*/ 	.short	0x0064
        /*001c*/ 	.short	0x0082
	.zero		2


//--------------------- .nv.info                  --------------------------
	.section	.nv.info,"",@"SHT_CUDA_INFO"
	.align	4


	//----- nvinfo : EIATTR_REGCOUNT
	.align		4
        /*0000*/ 	.byte	0x04, 0x2f
        /*0002*/ 	.short	(.L_1 - .L_0)
	.align		4
.L_0:
        /*0004*/ 	.word	index@(_Z17init_image_kernelPf)
        /*0008*/ 	.word	0x0000000a


	//----- nvinfo : EIATTR_FRAME_SIZE
	.align		4
.L_1:
        /*000c*/ 	.byte	0x04, 0x11
        /*000e*/ 	.short	(.L_3 - .L_2)
	.align		4
.L_2:
        /*0010*/ 	.word	index@(_Z17init_image_kernelPf)
        /*0014*/ 	.word	0x00000000


	//----- nvinfo : EIATTR_REGCOUNT
	.align		4
.L_3:
        /*0018*/ 	.byte	0x04, 0x2f
        /*001a*/ 	.short	(.L_5 - .L_4)
	.align		4
.L_4:
        /*001c*/ 	.word	index@(_Z29calculate_cos_alpha_and_tempcPfS_S_S_S_S_f)
        /*0020*/ 	.word	0x00000014


	//----- nvinfo : EIATTR_FRAME_SIZE
	.align		4
.L_5:
        /*0024*/ 	.byte	0x04, 0x11
        /*0026*/ 	.short	(.L_7 - .L_6)
	.align		4
.L_6:
        /*0028*/ 	.word	index@($__internal_4_$__cuda_sm3x_div_rn_noftz_f32_slowpath)
        /*002c*/ 	.word	0x00000000


	//----- nvinfo : EIATTR_FRAME_SIZE
	.align		4
.L_7:
        /*0030*/ 	.byte	0x04, 0x11
        /*0032*/ 	.short	(.L_9 - .L_8)
	.align		4
.L_8:
        /*0034*/ 	.word	index@($__internal_3_$__cuda_sm20_sqrt_rn_f32_slowpath)
        /*0038*/ 	.word	0x00000000


	//----- nvinfo : EIATTR_FRAME_SIZE
	.align		4
.L_9:
        /*003c*/ 	.byte	0x04, 0x11
        /*003e*/ 	.short	(.L_11 - .L_10)
	.align		4
.L_10:
        /*0040*/ 	.word	index@(_Z29calculate_cos_alpha_and_tempcPfS_S_S_S_S_f)
        /*0044*/ 	.word	0x00000000


	//----- nvinfo : EIATTR_REGCOUNT
	.align		4
.L_11:
        /*0048*/ 	.byte	0x04, 0x2f
        /*004a*/ 	.short	(.L_13 - .L_12)
	.align		4
.L_12:
        /*004c*/ 	.word	index@(_Z26backprojection_kernel_fastPfS_S_S_S_fffffjjj)
        /*0050*/ 	.word	0x0000001e


	//----- nvinfo : EIATTR_FRAME_SIZE
	.align		4
.L_13:
        /*0054*/ 	.byte	0x04, 0x11
        /*0056*/ 	.short	(.L_15 - .L_14)
	.align		4
.L_14:
        /*0058*/ 	.word	index@($__internal_2_$__cuda_sm3x_div_rn_noftz_f32_slowpath)
        /*005c*/ 	.word	0x00000000


	//----- nvinfo : EIATTR_FRAME_SIZE
	.align		4
.L_15:
        /*0060*/ 	.byte	0x04, 0x11
        /*0062*/ 	.short	(.L_17 - .L_16)
	.align		4
.L_16:
        /*0064*/ 	.word	index@($__internal_1_$__cuda_sm20_sqrt_rn_f32_slowpath)
        /*0068*/ 	.word	0x00000000


	//----- nvinfo : EIATTR_FRAME_SIZE
	.align		4
.L_17:
        /*006c*/ 	.byte	0x04, 0x11
        /*006e*/ 	.short	(.L_19 - .L_18)
	.align		4
.L_18:
        /*0070*/ 	.word	index@($__internal_0_$__cuda_sm20_div_rn_f64_full)
        /*0074*/ 	.word	0x00000000


	//----- nvinfo : EIATTR_FRAME_SIZE
	.align		4
.L_19:
        /*0078*/ 	.byte	0x04, 0x11
        /*007a*/ 	.short	(.L_21 - .L_20)
	.align		4
.L_20:
        /*007c*/ 	.word	index@(_Z26backprojection_kernel_fastPfS_S_S_S_fffffjjj)
        /*0080*/ 	.word	0x00000000


	//----- nvinfo : EIATTR_MIN_STACK_SIZE
	.align		4
.L_21:
        /*0084*/ 	.byte	0x04, 0x12
        /*0086*/ 	.short	(.L_23 - .L_22)
	.align		4
.L_22:
        /*0088*/ 	.word	index@(_Z26backprojection_kernel_fastPfS_S_S_S_fffffjjj)
        /*008c*/ 	.word	0x00000000


	//----- nvinfo : EIATTR_MIN_STACK_SIZE
	.align		4
.L_23:
        /*0090*/ 	.byte	0x04, 0x12
        /*0092*/ 	.short	(.L_25 - .L_24)
	.align		4
.L_24:
        /*0094*/ 	.word	index@(_Z29calculate_cos_alpha_and_tempcPfS_S_S_S_S_f)
        /*0098*/ 	.word	0x00000000


	//----- nvinfo : EIATTR_MIN_STACK_SIZE
	.align		4
.L_25:
        /*009c*/ 	.byte	0x04, 0x12
        /*009e*/ 	.short	(.L_27 - .L_26)
	.align		4
.L_26:
        /*00a0*/ 	.word	index@(_Z17init_image_kernelPf)
        /*00a4*/ 	.word	0x00000000
.L_27:


//--------------------- .nv.compat                --------------------------
	.section	.nv.compat,"",@"SHT_CUDA_COMPAT_INFO"
	.align	4
        /*0000*/ 	.byte	0x02, 0x09, 0x00, 0x00, 0x02, 0x02, 0x01, 0x00, 0x02, 0x05, 0x05, 0x00, 0x03, 0x07, 0x01, 0x01
        /*0010*/ 	.byte	0x02, 0x03, 0x00, 0x00, 0x02, 0x06, 0x01, 0x00, 0x04, 0x0b, 0x08, 0x00, 0x01, 0x00, 0x00, 0x00
        /*0020*/ 	.byte	0x00, 0x00, 0x00, 0x00


//--------------------- .nv.info._Z26backprojection_kernel_fastPfS_S_S_S_fffffjjj --------------------------
	.section	.nv.info._Z26backprojection_kernel_fastPfS_S_S_S_fffffjjj,"",@"SHT_CUDA_INFO"
	.sectionflags	@""
	.align	4


	//----- nvinfo : EIATTR_CUDA_API_VERSION
	.align		4
        /*0000*/ 	.byte	0x04, 0x37
        /*0002*/ 	.short	(.L_29 - .L_28)
.L_28:
        /*0004*/ 	.word	0x00000082


	//----- nvinfo : EIATTR_KPARAM_INFO
	.align		4
.L_29:
        /*0008*/ 	.byte	0x04, 0x17
        /*000a*/ 	.short	(.L_31 - .L_30)
.L_30:
        /*000c*/ 	.word	0x00000000
        /*0010*/ 	.short	0x000c
        /*0012*/ 	.short	0x0044
        /*0014*/ 	.byte	0x00, 0xf0, 0x11, 0x00


	//----- nvinfo : EIATTR_KPARAM_INFO
	.align		4
.L_31:
        /*0018*/ 	.byte	0x04, 0x17
        /*001a*/ 	.short	(.L_33 - .L_32)
.L_32:
        /*001c*/ 	.word	0x00000000
        /*0020*/ 	.short	0x000b
        /*0022*/ 	.short	0x0040
        /*0024*/ 	.byte	0x00, 0xf0, 0x11, 0x00


	//----- nvinfo : EIATTR_KPARAM_INFO
	.align		4
.L_33:
        /*0028*/ 	.byte	0x04, 0x17
        /*002a*/ 	.short	(.L_35 - .L_34)
.L_34:
        /*002c*/ 	.word	0x00000000
        /*0030*/ 	.short	0x000a
        /*0032*/ 	.short	0x003c
        /*0034*/ 	.byte	0x00, 0xf0, 0x11, 0x00


	//----- nvinfo : EIATTR_KPARAM_INFO
	.align		4
.L_35:
        /*0038*/ 	.byte	0x04, 0x17
        /*003a*/ 	.short	(.L_37 - .L_36)
.L_36:
        /*003c*/ 	.word	0x00000000
        /*0040*/ 	.short	0x0009
        /*0042*/ 	.short	0x0038
        /*0044*/ 	.byte	0x00, 0xf0, 0x11, 0x00


	//----- nvinfo : EIATTR_KPARAM_INFO
	.align		4
.L_37:
        /*0048*/ 	.byte	0x04, 0x17
        /*004a*/ 	.short	(.L_39 - .L_38)
.L_38:
        /*004c*/ 	.word	0x00000000
        /*0050*/ 	.short	0x0008
        /*0052*/ 	.short	0x0034
        /*0054*/ 	.byte	0x00, 0xf0, 0x11, 0x00


	//----- nvinfo : EIATTR_KPARAM_INFO
	.align		4
.L_39:
        /*0058*/ 	.byte	0x04, 0x17
        /*005a*/ 	.short	(.L_41 - .L_40)
.L_40:
        /*005c*/ 	.word	0x00000000
        /*0060*/ 	.short	0x0007
        /*0062*/ 	.short	0x0030
        /*0064*/ 	.byte	0x00, 0xf0, 0x11, 0x00


	//----- nvinfo : EIATTR_KPARAM_INFO
	.align		4
.L_41:
        /*0068*/ 	.byte	0x04, 0x17
        /*006a*/ 	.short	(.L_43 - .L_42)
.L_42:
        /*006c*/ 	.word	0x00000000
        /*0070*/ 	.short	0x0006
        /*0072*/ 	.short	0x002c
        /*0074*/ 	.byte	0x00, 0xf0, 0x11, 0x00


	//----- nvinfo : EIATTR_KPARAM_INFO
	.align		4
.L_43:
        /*0078*/ 	.byte	0x04, 0x17
        /*007a*/ 	.short	(.L_45 - .L_44)
.L_44:
        /*007c*/ 	.word	0x00000000
        /*0080*/ 	.short	0x0005
        /*0082*/ 	.short	0x0028
        /*0084*/ 	.byte	0x00, 0xf0, 0x11, 0x00


	//----- nvinfo : EIATTR_KPARAM_INFO
	.align		4
.L_45:
        /*0088*/ 	.byte	0x04, 0x17
        /*008a*/ 	.short	(.L_47 - .L_46)
.L_46:
        /*008c*/ 	.word	0x00000000
        /*0090*/ 	.short	0x0004
        /*0092*/ 	.short	0x0020
        /*0094*/ 	.byte	0x00, 0xf5, 0x21, 0x00


	//----- nvinfo : EIATTR_KPARAM_INFO
	.align		4
.L_47:
        /*0098*/ 	.byte	0x04, 0x17
        /*009a*/ 	.short	(.L_49 - .L_48)
.L_48:
        /*009c*/ 	.word	0x00000000
        /*00a0*/ 	.short	0x0003
        /*00a2*/ 	.short	0x0018
        /*00a4*/ 	.byte	0x00, 0xf5, 0x21, 0x00


	//----- nvinfo : EIATTR_KPARAM_INFO
	.align		4
.L_49:
        /*00a8*/ 	.byte	0x04, 0x17
        /*00aa*/ 	.short	(.L_51 - .L_50)
.L_50:
        /*00ac*/ 	.word	0x00000000
        /*00b0*/ 	.short	0x0002
        /*00b2*/ 	.short	0x0010
        /*00b4*/ 	.byte	0x00, 0xf5, 0x21, 0x00


	//----- nvinfo : EIATTR_KPARAM_INFO
	.align		4
.L_51:
        /*00b8*/ 	.byte	0x04, 0x17
        /*00ba*/ 	.short	(.L_53 - .L_52)
.L_52:
        /*00bc*/ 	.word	0x00000000
        /*00c0*/ 	.short	0x0001
        /*00c2*/ 	.short	0x0008
        /*00c4*/ 	.byte	0x00, 0xf5, 0x21, 0x00


	//----- nvinfo : EIATTR_KPARAM_INFO
	.align		4
.L_53:
        /*00c8*/ 	.byte	0x04, 0x17
        /*00ca*/ 	.short	(.L_55 - .L_54)
.L_54:
        /*00cc*/ 	.word	0x00000000
        /*00d0*/ 	.short	0x0000
        /*00d2*/ 	.short	0x0000
        /*00d4*/ 	.byte	0x00, 0xf5, 0x21, 0x00


	//----- nvinfo : EIATTR_SPARSE_MMA_MASK
	.align		4
.L_55:
        /*00d8*/ 	.byte	0x03, 0x50
        /*00da*/ 	.short	0x0000


	//----- nvinfo : EIATTR_MAXREG_COUNT
	.align		4
        /*00dc*/ 	.byte	0x03, 0x1b
        /*00de*/ 	.short	0x00ff


	//----- nvinfo : EIATTR_MERCURY_ISA_VERSION
	.align		4
        /*00e0*/ 	.byte	0x03, 0x5f
        /*00e2*/ 	.short	0x0101


	//----- nvinfo : EIATTR_VRC_CTA_INIT_COUNT
	.align		4
        /*00e4*/ 	.byte	0x02, 0x4a
	.zero		1
	.zero		1


	//----- nvinfo : EIATTR_EXIT_INSTR_OFFSETS
	.align		4
        /*00e8*/ 	.byte	0x04, 0x1c
        /*00ea*/ 	.short	(.L_57 - .L_56)


	//   ....[0]....
.L_56:
        /*00ec*/ 	.word	0x00000630


	//   ....[1]....
        /*00f0*/ 	.word	0x00000e30


	//   ....[2]....
        /*00f4*/ 	.word	0x00000fc0


	//----- nvinfo : EIATTR_CRS_STACK_SIZE
	.align		4
.L_57:
        /*00f8*/ 	.byte	0x04, 0x1e
        /*00fa*/ 	.short	(.L_59 - .L_58)
.L_58:
        /*00fc*/ 	.word	0x00000000


	//----- nvinfo : EIATTR_CBANK_PARAM_SIZE
	.align		4
.L_59:
        /*0100*/ 	.byte	0x03, 0x19
        /*0102*/ 	.short	0x0048


	//----- nvinfo : EIATTR_PARAM_CBANK
	.align		4
        /*0104*/ 	.byte	0x04, 0x0a
        /*0106*/ 	.short	(.L_61 - .L_60)
	.align		4
.L_60:
        /*0108*/ 	.word	index@(.nv.constant0._Z26backprojection_kernel_fastPfS_S_S_S_fffffjjj)
        /*010c*/ 	.short	0x0380
        /*010e*/ 	.short	0x0048


	//----- nvinfo : EIATTR_SW_WAR
	.align		4
.L_61:
        /*0110*/ 	.byte	0x04, 0x36
        /*0112*/ 	.short	(.L_63 - .L_62)
.L_62:
        /*0114*/ 	.word	0x00000008
.L_63:


//--------------------- .nv.info._Z29calculate_cos_alpha_and_tempcPfS_S_S_S_S_f --------------------------
	.section	.nv.info._Z29calculate_cos_alpha_and_tempcPfS_S_S_S_S_f,"",@"SHT_CUDA_INFO"
	.sectionflags	@""
	.align	4


	//----- nvinfo : EIATTR_CUDA_API_VERSION
	.align		4
        /*0000*/ 	.byte	0x04, 0x37
        /*0002*/ 	.short	(.L_65 - .L_64)
.L_64:
        /*0004*/ 	.word	0x00000082


	//----- nvinfo : EIATTR_KPARAM_INFO
	.align		4
.L_65:
        /*0008*/ 	.byte	0x04, 0x17
        /*000a*/ 	.short	(.L_67 - .L_66)
.L_66:
        /*000c*/ 	.word	0x00000000
        /*0010*/ 	.short	0x0006
        /*0012*/ 	.short	0x0030
        /*0014*/ 	.byte	0x00, 0xf0, 0x11, 0x00


	//----- nvinfo : EIATTR_KPARAM_INFO
	.align		4
.L_67:
        /*0018*/ 	.byte	0x04, 0x17
        /*001a*/ 	.short	(.L_69 - .L_68)
.L_68:
        /*001c*/ 	.word	0x00000000
        /*0020*/ 	.short	0x0005
        /*0022*/ 	.short	0x0028
        /*0024*/ 	.byte	0x00, 0xf5, 0x21, 0x00


	//----- nvinfo : EIATTR_KPARAM_INFO
	.align		4
.L_69:
        /*0028*/ 	.byte	0x04, 0x17
        /*002a*/ 	.short	(.L_71 - .L_70)
.L_70:
        /*002c*/ 	.word	0x00000000
        /*0030*/ 	.short	0x0004
        /*0032*/ 	.short	0x0020
        /*0034*/ 	.byte	0x00, 0xf5, 0x21, 0x00


	//----- nvinfo : EIATTR_KPARAM_INFO
	.align		4
.L_71:
        /*0038*/ 	.byte	0x04, 0x17
        /*003a*/ 	.short	(.L_73 - .L_72)
.L_72:
        /*003c*/ 	.word	0x00000000
        /*0040*/ 	.short	0x0003
        /*0042*/ 	.short	0x0018
        /*0044*/ 	.byte	0x00, 0xf5, 0x21, 0x00


	//----- nvinfo : EIATTR_KPARAM_INFO
	.align		4
.L_73:
        /*0048*/ 	.byte	0x04, 0x17
        /*004a*/ 	.short	(.L_75 - .L_74)
.L_74:
        /*004c*/ 	.word	0x00000000
        /*0050*/ 	.short	0x0002
        /*0052*/ 	.short	0x0010
        /*0054*/ 	.byte	0x00, 0xf5, 0x21, 0x00


	//----- nvinfo : EIATTR_KPARAM_INFO
	.align		4
.L_75:
        /*0058*/ 	.byte	0x04, 0x17
        /*005a*/ 	.short	(.L_77 - .L_76)
.L_76:
        /*005c*/ 	.word	0x00000000
        /*0060*/ 	.short	0x0001
        /*0062*/ 	.short	0x0008
        /*0064*/ 	.byte	0x00, 0xf5, 0x21, 0x00


	//----- nvinfo : EIATTR_KPARAM_INFO
	.align		4
.L_77:
        /*0068*/ 	.byte	0x04, 0x17
        /*006a*/ 	.short	(.L_79 - .L_78)
.L_78:
        /*006c*/ 	.word	0x00000000
        /*0070*/ 	.short	0x0000
        /*0072*/ 	.short	0x0000
        /*0074*/ 	.byte	0x00, 0xf5, 0x21, 0x00


	//----- nvinfo : EIATTR_SPARSE_MMA_MASK
	.align		4
.L_79:
        /*0078*/ 	.byte	0x03, 0x50
        /*007a*/ 	.short	0x0000


	//----- nvinfo : EIATTR_MAXREG_COUNT
	.align		4
        /*007c*/ 	.byte	0x03, 0x1b
        /*007e*/ 	.short	0x00ff


	//----- nvinfo : EIATTR_MERCURY_ISA_VERSION
	.align		4
        /*0080*/ 	.byte	0x03, 0x5f
        /*0082*/ 	.short	0x0101


	//----- nvinfo : EIATTR_VRC_CTA_INIT_COUNT
	.align		4
        /*0084*/ 	.byte	0x02, 0x4a
	.zero		1
	.zero		1


	//----- nvinfo : EIATTR_EXIT_INSTR_OFFSETS
	.align		4
        /*0088*/ 	.byte	0x04, 0x1c
        /*008a*/ 	.short	(.L_81 - .L_80)


	//   ....[0]....
.L_80:
        /*008c*/ 	.word	0x00000770


	//----- nvinfo : EIATTR_CRS_STACK_SIZE
	.align		4
.L_81:
        /*0090*/ 	.byte	0x04, 0x1e
        /*0092*/ 	.short	(.L_83 - .L_82)
.L_82:
        /*0094*/ 	.word	0x00000000


	//----- nvinfo : EIATTR_CBANK_PARAM_SIZE
	.align		4
.L_83:
        /*0098*/ 	.byte	0x03, 0x19
        /*009a*/ 	.short	0x0034


	//----- nvinfo : EIATTR_PARAM_CBANK
	.align		4
        /*009c*/ 	.byte	0x04, 0x0a
        /*009e*/ 	.short	(.L_85 - .L_84)
	.align		4
.L_84:
        /*00a0*/ 	.word	index@(.nv.constant0._Z29calculate_cos_alpha_and_tempcPfS_S_S_S_S_f)
        /*00a4*/ 	.short	0x0380
        /*00a6*/ 	.short	0x0034


	//----- nvinfo : EIATTR_SW_WAR
	.align		4
.L_85:
        /*00a8*/ 	.byte	0x04, 0x36
        /*00aa*/ 	.short	(.L_87 - .L_86)
.L_86:
        /*00ac*/ 	.word	0x00000008
.L_87:


//--------------------- .nv.info._Z17init_image_kernelPf --------------------------
	.section	.nv.info._Z17init_image_kernelPf,"",@"SHT_CUDA_INFO"
	.sectionflags	@""
	.align	4


	//----- nvinfo : EIATTR_CUDA_API_VERSION
	.align		4
        /*0000*/ 	.byte	0x04, 0x37
        /*0002*/ 	.short	(.L_89 - .L_88)
.L_88:
        /*0004*/ 	.word	0x00000082


	//----- nvinfo : EIATTR_KPARAM_INFO
	.align		4
.L_89:
        /*0008*/ 	.byte	0x04, 0x17
        /*000a*/ 	.short	(.L_91 - .L_90)
.L_90:
        /*000c*/ 	.word	0x00000000
        /*0010*/ 	.short	0x0000
        /*0012*/ 	.short	0x0000
        /*0014*/ 	.byte	0x00, 0xf5, 0x21, 0x00


	//----- nvinfo : EIATTR_SPARSE_MMA_MASK
	.align		4
.L_91:
        /*0018*/ 	.byte	0x03, 0x50
        /*001a*/ 	.short	0x0000


	//----- nvinfo : EIATTR_MAXREG_COUNT
	.align		4
        /*001c*/ 	.byte	0x03, 0x1b
        /*001e*/ 	.short	0x00ff


	//----- nvinfo : EIATTR_MERCURY_ISA_VERSION
	.align		4
        /*0020*/ 	.byte	0x03, 0x5f
        /*0022*/ 	.short	0x0101


	//----- nvinfo : EIATTR_VRC_CTA_INIT_COUNT
	.align		4
        /*0024*/ 	.byte	0x02, 0x4a
	.zero		1
	.zero		1


	//----- nvinfo : EIATTR_EXIT_INSTR_OFFSETS
	.align		4
        /*0028*/ 	.byte	0x04, 0x1c
        /*002a*/ 	.short	(.L_93 - .L_92)


	//   ....[0]....
.L_92:
        /*002c*/ 	.word	0x00000110


	//----- nvinfo : EIATTR_CBANK_PARAM_SIZE
	.align		4
.L_93:
        /*0030*/ 	.byte	0x03, 0x19
        /*0032*/ 	.short	0x0008


	//----- nvinfo : EIATTR_PARAM_CBANK
	.align		4
        /*0034*/ 	.byte	0x04, 0x0a
        /*0036*/ 	.short	(.L_95 - .L_94)
	.align		4
.L_94:
        /*0038*/ 	.word	index@(.nv.constant0._Z17init_image_kernelPf)
        /*003c*/ 	.short	0x0380
        /*003e*/ 	.short	0x0008


	//----- nvinfo : EIATTR_SW_WAR
	.align		4
.L_95:
        /*0040*/ 	.byte	0x04, 0x36
        /*0042*/ 	.short	(.L_97 - .L_96)
.L_96:
        /*0044*/ 	.word	0x00000008
.L_97:


//--------------------- .nv.callgraph             --------------------------
	.section	.nv.callgraph,"",@"SHT_CUDA_CALLGRAPH"
	.align	4
	.sectionentsize	8
	.align		4
        /*0000*/ 	.word	0x00000000
	.align		4
        /*0004*/ 	.word	0xffffffff
	.align		4
        /*0008*/ 	.word	0x00000000
	.align		4
        /*000c*/ 	.word	0xfffffffe
	.align		4
        /*0010*/ 	.word	0x00000000
	.align		4
        /*0014*/ 	.word	0xfffffffd
	.align		4
        /*0018*/ 	.word	0x00000000
	.align		4
        /*001c*/ 	.word	0xfffffffc


//--------------------- .text._Z26backprojection_kernel_fastPfS_S_S_S_fffffjjj --------------------------
	.section	.text._Z26backprojection_kernel_fastPfS_S_S_S_fffffjjj,"ax",@progbits
	.align	128
        .global         _Z26backprojection_kernel_fastPfS_S_S_S_fffffjjj
        .type           _Z26backprojection_kernel_fastPfS_S_S_S_fffffjjj,@function
        .size           _Z26backprojection_kernel_fastPfS_S_S_S_fffffjjj,(.L_x_66 - _Z26backprojection_kernel_fastPfS_S_S_S_fffffjjj)
        .other          _Z26backprojection_kernel_fastPfS_S_S_S_fffffjjj,@"STO_CUDA_ENTRY STV_DEFAULT"
_Z26backprojection_kernel_fastPfS_S_S_S_fffffjjj:
.text._Z26backprojection_kernel_fastPfS_S_S_S_fffffjjj:
[----:B------:R-:W-:Y:S08]  /*0000*/  LDC R1, c[0x0][0x37c] ;  /* 0x0000df00ff017b82 */ /* 0x000ff00000000800 */
[----:B------:R-:W-:Y:S01]  /*0010*/  S2UR UR4, SR_CTAID.Y ;  /* 0x00000000000479c3 */ /* 0x000fe20000002600 */
[----:B------:R-:W0:Y:S01]  /*0020*/  LDCU UR10, c[0x0][0x3c0] ;  /* 0x00007800ff0a77ac */ /* 0x000e220008000800 */
[----:B------:R-:W1:Y:S01]  /*0030*/  S2R R11, SR_TID.X ;  /* 0x00000000000b7919 */ /* 0x000e620000002100 */
[----:B------:R-:W0:Y:S05]  /*0040*/  LDCU UR6, c[0x0][0x3bc] ;  /* 0x00007780ff0677ac */ /* 0x000e2a0008000800 */
[----:B------:R-:W2:Y:S01]  /*0050*/  S2UR UR16, SR_CTAID.X ;  /* 0x00000000001079c3 */ /* 0x000ea20000002500 */
[----:B------:R-:W3:Y:S01]  /*0060*/  LDCU.128 UR12, c[0x0][0x390] ;  /* 0x00007200ff0c77ac */ /* 0x000ee20008000c00 */
[----:B------:R-:W-:Y:S01]  /*0070*/  UMOV UR5, URZ ;  /* 0x000000ff00057c82 */ /* 0x000fe20008000000 */
[----:B------:R-:W-:-:S05]  /*0080*/  UMOV UR7, URZ ;  /* 0x000000ff00077c82 */ /* 0x000fca0008000000 */
[----:B------:R-:W4:Y:S01]  /*0090*/  LDC R12, c[0x0][0x360] ;  /* 0x0000d800ff0c7b82 */ /* 0x000f220000000800 */
[----:B------:R-:W2:Y:S07]  /*00a0*/  LDCU UR17, c[0x0][0x374] ;  /* 0x00006e80ff1177ac */ /* 0x000eae0008000800 */
[----:B------:R-:W1:Y:S01]  /*00b0*/  LDC.64 R2, c[0x0][0x3a0] ;  /* 0x0000e800ff027b82 */ /* 0x000e620000000a00 */
[----:B--2---:R-:W-:-:S04]  /*00c0*/  UIMAD.WIDE.U32 UR8, UR16, UR17, UR4 ;  /* 0x00000011100872a5 */ /* 0x004fc8000f8e0004 */
[----:B0-----:R-:W-:Y:S02]  /*00d0*/  UIMAD.WIDE.U32 UR6, UR8, UR10, UR6 ;  /* 0x0000000a080672a5 */ /* 0x001fe4000f8e0006 */
[----:B------:R-:W-:Y:S01]  /*00e0*/  UIMAD UR8, UR9, UR10, URZ ;  /* 0x0000000a090872a4 */ /* 0x000fe2000f8e02ff */
[----:B------:R-:W0:Y:S03]  /*00f0*/  LDCU.64 UR10, c[0x0][0x358] ;  /* 0x00006b00ff0a77ac */ /* 0x000e260008000a00 */
[----:B------:R-:W-:Y:S02]  /*0100*/  UIADD3 UR8, UPT, UPT, UR7, UR8, URZ ;  /* 0x0000000807087290 */ /* 0x000fe4000fffe0ff */
[----:B------:R-:W-:Y:S02]  /*0110*/  USHF.L.U32 UR7, UR6, 0x2, URZ ;  /* 0x0000000206077899 */ /* 0x000fe400080006ff */
[----:B------:R-:W-:-:S02]  /*0120*/  USHF.L.U64.HI UR8, UR6, 0x2, UR8 ;  /* 0x0000000206087899 */ /* 0x000fc40008010208 */
[----:B---3--:R-:W-:-:S04]  /*0130*/  UIADD3 UR5, UP0, UPT, UR7, UR14, URZ ;  /* 0x0000000e07057290 */ /* 0x008fc8000ff1e0ff */
[----:B------:R-:W-:Y:S02]  /*0140*/  UIADD3.X UR6, UPT, UPT, UR8, UR15, URZ, UP0, !UPT ;  /* 0x0000000f08067290 */ /* 0x000fe400087fe4ff */
[----:B------:R-:W-:-:S04]  /*0150*/  IMAD.U32 R6, RZ, RZ, UR5 ;  /* 0x00000005ff067e24 */ /* 0x000fc8000f8e00ff */
[----:B------:R-:W-:-:S05]  /*0160*/  IMAD.U32 R7, RZ, RZ, UR6 ;  /* 0x00000006ff077e24 */ /* 0x000fca000f8e00ff */
[----:B0-----:R4:W2:Y:S01]  /*0170*/  LDG.E R0, desc[UR10][R6.64] ;  /* 0x0000000a06007981 */ /* 0x0018a2000c1e1900 */
[----:B-1----:R-:W-:-:S06]  /*0180*/  IMAD.WIDE.U32 R2, R11, 0x4, R2 ;  /* 0x000000040b027825 */ /* 0x002fcc00078e0002 */
[----:B------:R-:W3:Y:S01]  /*0190*/  LDG.E R3, desc[UR10][R2.64] ;  /* 0x0000000a02037981 */ /* 0x000ee2000c1e1900 */
[----:B------:R-:W-:-:S04]  /*01a0*/  UIADD3 UR5, UP0, UPT, UR7, UR12, URZ ;  /* 0x0000000c07057290 */ /* 0x000fc8000ff1e0ff */
[----:B------:R-:W-:Y:S02]  /*01b0*/  UIADD3.X UR6, UPT, UPT, UR8, UR13, URZ, UP0, !UPT ;  /* 0x0000000d08067290 */ /* 0x000fe400087fe4ff */
[----:B------:R-:W-:-:S04]  /*01c0*/  IMAD.U32 R4, RZ, RZ, UR5 ;  /* 0x00000005ff047e24 */ /* 0x000fc8000f8e00ff */
[----:B------:R-:W-:Y:S01]  /*01d0*/  IMAD.U32 R5, RZ, RZ, UR6 ;  /* 0x00000006ff057e24 */ /* 0x000fe2000f8e00ff */
[----:B------:R-:W3:Y:S05]  /*01e0*/  LDCU UR5, c[0x0][0x3a8] ;  /* 0x00007500ff0577ac */ /* 0x000eea0008000800 */
[----:B------:R0:W5:Y:S01]  /*01f0*/  LDG.E R5, desc[UR10][R4.64] ;  /* 0x0000000a04057981 */ /* 0x000162000c1e1900 */
[----:B----4-:R-:W-:Y:S01]  /*0200*/  IMAD R6, R12, UR4, R11 ;  /* 0x000000040c067c24 */ /* 0x010fe2000f8e020b */
[----:B------:R-:W-:Y:S01]  /*0210*/  BSSY.RECONVERGENT B0, `(.L_x_0) ;  /* 0x0000015000007945 */ /* 0x000fe20003800200 */
[----:B------:R-:W-:Y:S01]  /*0220*/  IMAD.MOV.U32 R7, RZ, RZ, RZ ;  /* 0x000000ffff077224 */ /* 0x000fe200078e00ff */
[----:B--2---:R-:W1:Y:S01]  /*0230*/  MUFU.RCP R9, R0 ;  /* 0x0000000000097308 */ /* 0x004e620000001000 */
[----:B------:R-:W-:Y:S01]  /*0240*/  FMUL R26, R0, R0 ;  /* 0x00000000001a7220 */ /* 0x000fe20000400000 */
[----:B---3--:R-:W-:-:S06]  /*0250*/  FADD R3, R3, -UR5 ;  /* 0x8000000503037e21 */ /* 0x008fcc0008000000 */
[----:B------:R-:W2:Y:S01]  /*0260*/  FCHK P0, R3, R0 ;  /* 0x0000000003007302 */ /* 0x000ea20000000000 */
[----:B------:R-:W-:Y:S01]  /*0270*/  FFMA R26, R3, R3, R26 ;  /* 0x00000003031a7223 */ /* 0x000fe2000000001a */
[----:B-1----:R-:W-:-:S04]  /*0280*/  FFMA R8, -R0, R9, 1 ;  /* 0x3f80000000087423 */ /* 0x002fc80000000109 */
[----:B------:R-:W-:Y:S01]  /*0290*/  FFMA R10, R9, R8, R9 ;  /* 0x00000008090a7223 */ /* 0x000fe20000000009 */
[----:B------:R-:W-:-:S04]  /*02a0*/  IMAD.WIDE.U32 R8, R12, UR16, RZ ;  /* 0x000000100c087c25 */ /* 0x000fc8000f8e00ff */
[----:B------:R-:W-:Y:S01]  /*02b0*/  FFMA R11, R3, R10, RZ ;  /* 0x0000000a030b7223 */ /* 0x000fe200000000ff */
[----:B------:R-:W-:Y:S02]  /*02c0*/  IMAD R13, R9, UR17, RZ ;  /* 0x00000011090d7c24 */ /* 0x000fe4000f8e02ff */
[----:B------:R-:W-:-:S04]  /*02d0*/  IMAD.WIDE.U32 R8, R8, UR17, R6 ;  /* 0x0000001108087c25 */ /* 0x000fc8000f8e0006 */
[----:B------:R-:W-:-:S04]  /*02e0*/  FFMA R2, -R0, R11, R3 ;  /* 0x0000000b00027223 */ /* 0x000fc80000000103 */
[----:B------:R-:W-:Y:S01]  /*02f0*/  FFMA R10, R10, R2, R11 ;  /* 0x000000020a0a7223 */ /* 0x000fe2000000000b */
[----:B------:R-:W-:Y:S01]  /*0300*/  IADD3 R7, PT, PT, R9, R13, RZ ;  /* 0x0000000d09077210 */ /* 0x000fe20007ffe0ff */
[----:B0-2---:R-:W-:Y:S06]  /*0310*/  @!P0 BRA `(.L_x_1) ;  /* 0x0000000000108947 */ /* 0x005fec0003800000 */
[----:B------:R-:W-:Y:S01]  /*0320*/  IMAD.MOV.U32 R4, RZ, RZ, R0 ;  /* 0x000000ffff047224 */ /* 0x000fe200078e0000 */
[----:B------:R-:W-:-:S07]  /*0330*/  MOV R6, 0x350 ;  /* 0x0000035000067802 */ /* 0x000fce0000000f00 */
[----:B-----5:R-:W-:Y:S05]  /*0340*/  CALL.REL.NOINC `($__internal_2_$__cuda_sm3x_div_rn_noftz_f32_slowpath) ;  /* 0x0000001000ec7944 */ /* 0x020fea0003c00000 */
[----:B------:R-:W-:-:S07]  /*0350*/  IMAD.MOV.U32 R10, RZ, RZ, R3 ;  /* 0x000000ffff0a7224 */ /* 0x000fce00078e0003 */
.L_x_1:
[----:B------:R-:W-:Y:S05]  /*0360*/  BSYNC.RECONVERGENT B0 ;  /* 0x0000000000007941 */ /* 0x000fea0003800200 */
.L_x_0:
[----:B------:R-:W0:Y:S01]  /*0370*/  LDCU UR4, c[0x0][0x3ac] ;  /* 0x00007580ff0477ac */ /* 0x000e220008000800 */
[----:B------:R-:W-:Y:S01]  /*0380*/  IMAD.MOV.U32 R2, RZ, RZ, 0x1 ;  /* 0x00000001ff027424 */ /* 0x000fe200078e00ff */
[----:B------:R-:W-:Y:S08]  /*0390*/  F2F.F64.F32 R10, |R10| ;  /* 0x4000000a000a7310 */ /* 0x000ff00000201800 */
[----:B0-----:R-:W0:Y:S08]  /*03a0*/  F2F.F64.F32 R12, UR4 ;  /* 0x00000004000c7d10 */ /* 0x001e300008201800 */
[----:B0-----:R-:W0:Y:S02]  /*03b0*/  MUFU.RCP64H R3, R13 ;  /* 0x0000000d00037308 */ /* 0x001e240000001800 */
[----:B0-----:R-:W-:-:S08]  /*03c0*/  DFMA R14, -R12, R2, 1 ;  /* 0x3ff000000c0e742b */ /* 0x001fd00000000102 */
[----:B------:R-:W-:-:S08]  /*03d0*/  DFMA R14, R14, R14, R14 ;  /* 0x0000000e0e0e722b */ /* 0x000fd0000000000e */
[----:B------:R-:W-:-:S08]  /*03e0*/  DFMA R14, R2, R14, R2 ;  /* 0x0000000e020e722b */ /* 0x000fd00000000002 */
[----:B------:R-:W-:-:S08]  /*03f0*/  DFMA R2, -R12, R14, 1 ;  /* 0x3ff000000c02742b */ /* 0x000fd0000000010e */
[----:B------:R-:W-:-:S08]  /*0400*/  DFMA R2, R14, R2, R14 ;  /* 0x000000020e02722b */ /* 0x000fd0000000000e */
[----:B------:R-:W-:-:S08]  /*0410*/  DMUL R14, R2, 10 ;  /* 0x40240000020e7828 */ /* 0x000fd00000000000 */
[----:B------:R-:W-:-:S08]  /*0420*/  DFMA R16, -R12, R14, 10 ;  /* 0x402400000c10742b */ /* 0x000fd0000000010e */
[----:B------:R-:W-:-:S10]  /*0430*/  DFMA R2, R2, R16, R14 ;  /* 0x000000100202722b */ /* 0x000fd4000000000e */
[----:B------:R-:W-:-:S05]  /*0440*/  FFMA R4, RZ, R13, R3 ;  /* 0x0000000dff047223 */ /* 0x000fca0000000003 */
[----:B------:R-:W-:-:S13]  /*0450*/  FSETP.GT.AND P0, PT, |R4|, 1.469367938527859385e-39, PT ;  /* 0x001000000400780b */ /* 0x000fda0003f04200 */
[----:B------:R-:W-:Y:S05]  /*0460*/  @P0 BRA `(.L_x_2) ;  /* 0x0000000000200947 */ /* 0x000fea0003800000 */
[----:B------:R-:W-:Y:S01]  /*0470*/  IMAD.MOV.U32 R14, RZ, RZ, R12 ;  /* 0x000000ffff0e7224 */ /* 0x000fe200078e000c */
[----:B------:R-:W-:Y:S01]  /*0480*/  MOV R15, R13 ;  /* 0x0000000d000f7202 */ /* 0x000fe20000000f00 */
[----:B------:R-:W-:Y:S01]  /*0490*/  IMAD.MOV.U32 R16, RZ, RZ, RZ ;  /* 0x000000ffff107224 */ /* 0x000fe200078e00ff */
[----:B------:R-:W-:Y:S01]  /*04a0*/  MOV R6, 0x4d0 ;  /* 0x000004d000067802 */ /* 0x000fe20000000f00 */
[----:B------:R-:W-:-:S07]  /*04b0*/  IMAD.MOV.U32 R17, RZ, RZ, 0x40240000 ;  /* 0x40240000ff117424 */ /* 0x000fce00078e00ff */
[----:B-----5:R-:W-:Y:S05]  /*04c0*/  CALL.REL.NOINC `($__internal_0_$__cuda_sm20_div_rn_f64_full) ;  /* 0x0000000800c07944 */ /* 0x020fea0003c00000 */
[----:B------:R-:W-:Y:S02]  /*04d0*/  IMAD.MOV.U32 R2, RZ, RZ, R12 ;  /* 0x000000ffff027224 */ /* 0x000fe400078e000c */
[----:B------:R-:W-:-:S07]  /*04e0*/  IMAD.MOV.U32 R3, RZ, RZ, R13 ;  /* 0x000000ffff037224 */ /* 0x000fce00078e000d */
.L_x_2:
[----:B-----5:R-:W0:Y:S01]  /*04f0*/  F2F.F64.F32 R14, R5 ;  /* 0x00000005000e7310 */ /* 0x020e220000201800 */
[----:B------:R-:W-:Y:S02]  /*0500*/  MOV R12, 0x1 ;  /* 0x00000001000c7802 */ /* 0x000fe40000000f00 */
[----:B------:R-:W-:-:S05]  /*0510*/  FSETP.GEU.AND P1, PT, |R3|, 6.5827683646048100446e-37, PT ;  /* 0x036000000300780b */ /* 0x000fca0003f2e200 */
[----:B0-----:R-:W0:Y:S02]  /*0520*/  MUFU.RCP64H R13, R15 ;  /* 0x0000000f000d7308 */ /* 0x001e240000001800 */
[----:B0-----:R-:W-:-:S08]  /*0530*/  DFMA R16, -R14, R12, 1 ;  /* 0x3ff000000e10742b */ /* 0x001fd0000000010c */
[----:B------:R-:W-:-:S08]  /*0540*/  DFMA R16, R16, R16, R16 ;  /* 0x000000101010722b */ /* 0x000fd00000000010 */
[----:B------:R-:W-:-:S08]  /*0550*/  DFMA R16, R12, R16, R12 ;  /* 0x000000100c10722b */ /* 0x000fd0000000000c */
[----:B------:R-:W-:-:S08]  /*0560*/  DFMA R12, -R14, R16, 1 ;  /* 0x3ff000000e0c742b */ /* 0x000fd00000000110 */
[----:B------:R-:W-:-:S08]  /*0570*/  DFMA R12, R16, R12, R16 ;  /* 0x0000000c100c722b */ /* 0x000fd00000000010 */
[----:B------:R-:W-:-:S08]  /*0580*/  DMUL R16, R12, R2 ;  /* 0x000000020c107228 */ /* 0x000fd00000000000 */
[----:B------:R-:W-:-:S08]  /*0590*/  DFMA R18, -R14, R16, R2 ;  /* 0x000000100e12722b */ /* 0x000fd00000000102 */
[----:B------:R-:W-:-:S10]  /*05a0*/  DFMA R12, R12, R18, R16 ;  /* 0x000000120c0c722b */ /* 0x000fd40000000010 */
[----:B------:R-:W-:-:S05]  /*05b0*/  FFMA R4, RZ, R15, R13 ;  /* 0x0000000fff047223 */ /* 0x000fca000000000d */
[----:B------:R-:W-:-:S13]  /*05c0*/  FSETP.GT.AND P0, PT, |R4|, 1.469367938527859385e-39, PT ;  /* 0x001000000400780b */ /* 0x000fda0003f04200 */
[----:B------:R-:W-:Y:S05]  /*05d0*/  @P0 BRA P1, `(.L_x_3) ;  /* 0x0000000000100947 */ /* 0x000fea0000800000 */
[----:B------:R-:W-:Y:S01]  /*05e0*/  IMAD.MOV.U32 R16, RZ, RZ, R2 ;  /* 0x000000ffff107224 */ /* 0x000fe200078e0002 */
[----:B------:R-:W-:Y:S01]  /*05f0*/  MOV R6, 0x620 ;  /* 0x0000062000067802 */ /* 0x000fe20000000f00 */
[----:B------:R-:W-:-:S07]  /*0600*/  IMAD.MOV.U32 R17, RZ, RZ, R3 ;  /* 0x000000ffff117224 */ /* 0x000fce00078e0003 */
[----:B------:R-:W-:Y:S05]  /*0610*/  CALL.REL.NOINC `($__internal_0_$__cuda_sm20_div_rn_f64_full) ;  /* 0x00000008006c7944 */ /* 0x000fea0003c00000 */
.L_x_3:
[----:B------:R-:W-:-:S14]  /*0620*/  DSETP.GT.AND P0, PT, |R12|, R10, PT ;  /* 0x0000000a0c00722a */ /* 0x000fdc0003f04200 */
[----:B------:R-:W-:Y:S05]  /*0630*/  @!P0 EXIT ;  /* 0x000000000000894d */ /* 0x000fea0003800000 */
[----:B------:R-:W-:Y:S01]  /*0640*/  VIADD R2, R26, 0xf3000000 ;  /* 0xf30000001a027836 */ /* 0x000fe20000000000 */
[----:B------:R0:W1:Y:S01]  /*0650*/  MUFU.RSQ R3, R26 ;  /* 0x0000001a00037308 */ /* 0x0000620000001400 */
[----:B------:R-:W-:Y:S03]  /*0660*/  BSSY.RECONVERGENT B0, `(.L_x_4) ;  /* 0x000000a000007945 */ /* 0x000fe60003800200 */
[----:B------:R-:W-:-:S13]  /*0670*/  ISETP.GT.U32.AND P0, PT, R2, 0x727fffff, PT ;  /* 0x727fffff0200780c */ /* 0x000fda0003f04070 */
[----:B01----:R-:W-:Y:S05]  /*0680*/  @!P0 BRA `(.L_x_5) ;  /* 0x00000000000c8947 */ /* 0x003fea0003800000 */
[----:B------:R-:W-:-:S07]  /*0690*/  MOV R12, 0x6b0 ;  /* 0x000006b0000c7802 */ /* 0x000fce0000000f00 */
[----:B------:R-:W-:Y:S05]  /*06a0*/  CALL.REL.NOINC `($__internal_1_$__cuda_sm20_sqrt_rn_f32_slowpath) ;  /* 0x0000000c00b87944 */ /* 0x000fea0003c00000 */
[----:B------:R-:W-:Y:S05]  /*06b0*/  BRA `(.L_x_6) ;  /* 0x0000000000107947 */ /* 0x000fea0003800000 */
.L_x_5:
[----:B------:R-:W-:Y:S01]  /*06c0*/  FMUL.FTZ R11, R26, R3 ;  /* 0x000000031a0b7220 */ /* 0x000fe20000410000 */
[----:B------:R-:W-:-:S03]  /*06d0*/  FMUL.FTZ R3, R3, 0.5 ;  /* 0x3f00000003037820 */ /* 0x000fc60000410000 */
[----:B------:R-:W-:-:S04]  /*06e0*/  FFMA R26, -R11, R11, R26 ;  /* 0x0000000b0b1a7223 */ /* 0x000fc8000000011a */
[----:B------:R-:W-:-:S07]  /*06f0*/  FFMA R11, R26, R3, R11 ;  /* 0x000000031a0b7223 */ /* 0x000fce000000000b */
.L_x_6:
[----:B------:R-:W-:Y:S05]  /*0700*/  BSYNC.RECONVERGENT B0 ;  /* 0x0000000000007941 */ /* 0x000fea0003800200 */
.L_x_4:
[----:B------:R-:W0:Y:S01]  /*0710*/  LDCU UR4, c[0x0][0x3ac] ;  /* 0x00007580ff0477ac */ /* 0x000e220008000800 */
[----:B------:R-:W1:Y:S01]  /*0720*/  MUFU.RCP R2, R5 ;  /* 0x0000000500027308 */ /* 0x000e620000001000 */
[----:B0-----:R-:W-:Y:S02]  /*0730*/  IMAD.U32 R6, RZ, RZ, UR4 ;  /* 0x00000004ff067e24 */ /* 0x001fe4000f8e00ff */
[----:B-1----:R-:W-:-:S05]  /*0740*/  FFMA R3, -R5, R2, 1 ;  /* 0x3f80000005037423 */ /* 0x002fca0000000102 */
[----:B------:R-:W0:Y:S01]  /*0750*/  FCHK P0, R6, R5 ;  /* 0x0000000506007302 */ /* 0x000e220000000000 */
[----:B------:R-:W-:-:S04]  /*0760*/  FFMA R2, R2, R3, R2 ;  /* 0x0000000302027223 */ /* 0x000fc80000000002 */
[----:B------:R-:W-:-:S04]  /*0770*/  FFMA R3, R2, UR4, RZ ;  /* 0x0000000402037c23 */ /* 0x000fc800080000ff */
[----:B------:R-:W-:-:S04]  /*0780*/  FFMA R4, -R5, R3, UR4 ;  /* 0x0000000405047e23 */ /* 0x000fc80008000103 */
[----:B------:R-:W-:Y:S01]  /*0790*/  FFMA R2, R2, R4, R3 ;  /* 0x0000000402027223 */ /* 0x000fe20000000003 */
[----:B0-----:R-:W-:Y:S06]  /*07a0*/  @!P0 BRA `(.L_x_7) ;  /* 0x0000000000188947 */ /* 0x001fec0003800000 */
[----:B------:R-:W0:Y:S01]  /*07b0*/  LDCU UR4, c[0x0][0x3ac] ;  /* 0x00007580ff0477ac */ /* 0x000e220008000800 */
[----:B------:R-:W-:Y:S02]  /*07c0*/  MOV R4, R5 ;  /* 0x0000000500047202 */ /* 0x000fe40000000f00 */
[----:B------:R-:W-:Y:S01]  /*07d0*/  MOV R6, 0x800 ;  /* 0x0000080000067802 */ /* 0x000fe20000000f00 */
[----:B0-----:R-:W-:-:S07]  /*07e0*/  IMAD.U32 R3, RZ, RZ, UR4 ;  /* 0x00000004ff037e24 */ /* 0x001fce000f8e00ff */
[----:B------:R-:W-:Y:S05]  /*07f0*/  CALL.REL.NOINC `($__internal_2_$__cuda_sm3x_div_rn_noftz_f32_slowpath) ;  /* 0x0000000c00c07944 */ /* 0x000fea0003c00000 */
[----:B------:R-:W-:-:S07]  /*0800*/  IMAD.MOV.U32 R2, RZ, RZ, R3 ;  /* 0x000000ffff027224 */ /* 0x000fce00078e0003 */
.L_x_7:
[----:B------:R-:W0:Y:S01]  /*0810*/  MUFU.RCP R4, R11 ;  /* 0x0000000b00047308 */ /* 0x000e220000001000 */
[----:B------:R-:W-:Y:S01]  /*0820*/  FSETP.GT.AND P0, PT, R0, RZ, PT ;  /* 0x000000ff0000720b */ /* 0x000fe20003f04000 */
[----:B------:R-:W-:Y:S06]  /*0830*/  BSSY.RECONVERGENT B0, `(.L_x_8) ;  /* 0x000000f000007945 */ /* 0x000fec0003800200 */
[----:B------:R-:W1:Y:S01]  /*0840*/  FCHK P1, R0, R11 ;  /* 0x0000000b00007302 */ /* 0x000e620000020000 */
[----:B0-----:R-:W-:-:S04]  /*0850*/  FFMA R3, R4, -R11, 1 ;  /* 0x3f80000004037423 */ /* 0x001fc8000000080b */
[----:B------:R-:W-:Y:S01]  /*0860*/  FFMA R13, R4, R3, R4 ;  /* 0x00000003040d7223 */ /* 0x000fe20000000004 */
[----:B------:R-:W-:-:S03]  /*0870*/  FSEL R3, R11, -R11, P0 ;  /* 0x8000000b0b037208 */ /* 0x000fc60000000000 */
[----:B------:R-:W-:Y:S02]  /*0880*/  FFMA R4, R0, R13, RZ ;  /* 0x0000000d00047223 */ /* 0x000fe400000000ff */
[----:B------:R-:W-:Y:S02]  /*0890*/  FADD R2, R3, R2 ;  /* 0x0000000203027221 */ /* 0x000fe40000000000 */
[----:B------:R-:W-:-:S04]  /*08a0*/  FFMA R6, R4, -R11, R0 ;  /* 0x8000000b04067223 */ /* 0x000fc80000000000 */
[----:B------:R-:W-:Y:S01]  /*08b0*/  FFMA R4, R13, R6, R4 ;  /* 0x000000060d047223 */ /* 0x000fe20000000004 */
[----:B-1----:R-:W-:Y:S06]  /*08c0*/  @!P1 BRA `(.L_x_9) ;  /* 0x0000000000149947 */ /* 0x002fec0003800000 */
[----:B------:R-:W-:Y:S01]  /*08d0*/  IMAD.MOV.U32 R3, RZ, RZ, R0 ;  /* 0x000000ffff037224 */ /* 0x000fe200078e0000 */
[----:B------:R-:W-:Y:S01]  /*08e0*/  MOV R6, 0x910 ;  /* 0x0000091000067802 */ /* 0x000fe20000000f00 */
[----:B------:R-:W-:-:S07]  /*08f0*/  IMAD.MOV.U32 R4, RZ, RZ, R11 ;  /* 0x000000ffff047224 */ /* 0x000fce00078e000b */
[----:B------:R-:W-:Y:S05]  /*0900*/  CALL.REL.NOINC `($__internal_2_$__cuda_sm3x_div_rn_noftz_f32_slowpath) ;  /* 0x0000000c007c7944 */ /* 0x000fea0003c00000 */
[----:B------:R-:W-:-:S07]  /*0910*/  MOV R4, R3 ;  /* 0x0000000300047202 */ /* 0x000fce0000000f00 */
.L_x_9:
[----:B------:R-:W-:Y:S05]  /*0920*/  BSYNC.RECONVERGENT B0 ;  /* 0x0000000000007941 */ /* 0x000fea0003800200 */
.L_x_8:
[----:B------:R-:W-:Y:S01]  /*0930*/  FMUL R6, R2, R2 ;  /* 0x0000000202067220 */ /* 0x000fe20000400000 */
[----:B------:R-:W-:Y:S01]  /*0940*/  FMUL R3, R5, R4 ;  /* 0x0000000405037220 */ /* 0x000fe20000400000 */
[----:B------:R-:W-:Y:S02]  /*0950*/  BSSY.RECONVERGENT B0, `(.L_x_10) ;  /* 0x000000d000007945 */ /* 0x000fe40003800200 */
[----:B------:R-:W0:Y:S08]  /*0960*/  MUFU.RCP R0, R6 ;  /* 0x0000000600007308 */ /* 0x000e300000001000 */
[----:B------:R-:W1:Y:S01]  /*0970*/  FCHK P0, R3, R6 ;  /* 0x0000000603007302 */ /* 0x000e620000000000 */
[----:B0-----:R-:W-:-:S04]  /*0980*/  FFMA R11, -R6, R0, 1 ;  /* 0x3f800000060b7423 */ /* 0x001fc80000000100 */
[----:B------:R-:W-:-:S04]  /*0990*/  FFMA R0, R0, R11, R0 ;  /* 0x0000000b00007223 */ /* 0x000fc80000000000 */
[----:B------:R-:W-:-:S04]  /*09a0*/  FFMA R5, R3, R0, RZ ;  /* 0x0000000003057223 */ /* 0x000fc800000000ff */
[----:B------:R-:W-:-:S04]  /*09b0*/  FFMA R4, -R6, R5, R3 ;  /* 0x0000000506047223 */ /* 0x000fc80000000103 */
[----:B------:R-:W-:Y:S01]  /*09c0*/  FFMA R0, R0, R4, R5 ;  /* 0x0000000400007223 */ /* 0x000fe20000000005 */
[----:B-1----:R-:W-:Y:S06]  /*09d0*/  @!P0 BRA `(.L_x_11) ;  /* 0x0000000000108947 */ /* 0x002fec0003800000 */
[----:B------:R-:W-:Y:S01]  /*09e0*/  IMAD.MOV.U32 R4, RZ, RZ, R6 ;  /* 0x000000ffff047224 */ /* 0x000fe200078e0006 */
[----:B------:R-:W-:-:S07]  /*09f0*/  MOV R6, 0xa10 ;  /* 0x00000a1000067802 */ /* 0x000fce0000000f00 */
[----:B------:R-:W-:Y:S05]  /*0a00*/  CALL.REL.NOINC `($__internal_2_$__cuda_sm3x_div_rn_noftz_f32_slowpath) ;  /* 0x0000000c003c7944 */ /* 0x000fea0003c00000 */
[----:B------:R-:W-:-:S07]  /*0a10*/  IMAD.MOV.U32 R0, RZ, RZ, R3 ;  /* 0x000000ffff007224 */ /* 0x000fce00078e0003 */
.L_x_11:
[----:B------:R-:W-:Y:S05]  /*0a20*/  BSYNC.RECONVERGENT B0 ;  /* 0x0000000000007941 */ /* 0x000fea0003800200 */
.L_x_10:
[----:B------:R-:W0:Y:S01]  /*0a30*/  LDC R11, c[0x0][0x3b0] ;  /* 0x0000ec00ff0b7b82 */ /* 0x000e220000000800 */
[----:B------:R-:W-:Y:S01]  /*0a40*/  BSSY.RECONVERGENT B0, `(.L_x_12) ;  /* 0x000000e000007945 */ /* 0x000fe20003800200 */
[----:B0-----:R-:W0:Y:S08]  /*0a50*/  MUFU.RCP R3, R11 ;  /* 0x0000000b00037308 */ /* 0x001e300000001000 */
[----:B------:R-:W1:Y:S01]  /*0a60*/  FCHK P0, R2, R11 ;  /* 0x0000000b02007302 */ /* 0x000e620000000000 */
[----:B0-----:R-:W-:-:S04]  /*0a70*/  FFMA R4, R3, -R11, 1 ;  /* 0x3f80000003047423 */ /* 0x001fc8000000080b */
[----:B------:R-:W-:-:S04]  /*0a80*/  FFMA R3, R3, R4, R3 ;  /* 0x0000000403037223 */ /* 0x000fc80000000003 */
[----:B------:R-:W-:-:S04]  /*0a90*/  FFMA R4, R2, R3, RZ ;  /* 0x0000000302047223 */ /* 0x000fc800000000ff */
[----:B------:R-:W-:-:S04]  /*0aa0*/  FFMA R5, R4, -R11, R2 ;  /* 0x8000000b04057223 */ /* 0x000fc80000000002 */
[----:B------:R-:W-:Y:S01]  /*0ab0*/  FFMA R3, R3, R5, R4 ;  /* 0x0000000503037223 */ /* 0x000fe20000000004 */
[----:B-1----:R-:W-:Y:S06]  /*0ac0*/  @!P0 BRA `(.L_x_13) ;  /* 0x0000000000148947 */ /* 0x002fec0003800000 */
[----:B------:R-:W0:Y:S01]  /*0ad0*/  LDCU UR4, c[0x0][0x3b0] ;  /* 0x00007600ff0477ac */ /* 0x000e220008000800 */
[----:B------:R-:W-:Y:S01]  /*0ae0*/  IMAD.MOV.U32 R3, RZ, RZ, R2 ;  /* 0x000000ffff037224 */ /* 0x000fe200078e0002 */
[----:B------:R-:W-:Y:S01]  /*0af0*/  MOV R6, 0xb20 ;  /* 0x00000b2000067802 */ /* 0x000fe20000000f00 */
[----:B0-----:R-:W-:-:S07]  /*0b00*/  IMAD.U32 R4, RZ, RZ, UR4 ;  /* 0x00000004ff047e24 */ /* 0x001fce000f8e00ff */
[----:B------:R-:W-:Y:S05]  /*0b10*/  CALL.REL.NOINC `($__internal_2_$__cuda_sm3x_div_rn_noftz_f32_slowpath) ;  /* 0x0000000800f87944 */ /* 0x000fea0003c00000 */
.L_x_13:
[----:B------:R-:W-:Y:S05]  /*0b20*/  BSYNC.RECONVERGENT B0 ;  /* 0x0000000000007941 */ /* 0x000fea0003800200 */
.L_x_12:
[----:B------:R-:W0:Y:S01]  /*0b30*/  LDCU UR4, c[0x0][0x3b4] ;  /* 0x00007680ff0477ac */ /* 0x000e220008000800 */
[----:B------:R-:W-:Y:S01]  /*0b40*/  BSSY.RECONVERGENT B0, `(.L_x_14) ;  /* 0x000002b000007945 */ /* 0x000fe20003800200 */
[----:B------:R-:W-:Y:S01]  /*0b50*/  HFMA2 R4, -RZ, RZ, 0, 0 ;  /* 0x00000000ff047431 */ /* 0x000fe200000001ff */
[----:B------:R-:W1:Y:S01]  /*0b60*/  LDCU UR5, c[0x0][0x3b8] ;  /* 0x00007700ff0577ac */ /* 0x000e620008000800 */
[----:B0-----:R-:W-:-:S04]  /*0b70*/  FADD R3, R3, -UR4 ;  /* 0x8000000403037e21 */ /* 0x001fc80008000000 */
[----:B-1----:R-:W-:Y:S01]  /*0b80*/  FMUL R10, R3, UR5 ;  /* 0x00000005030a7c20 */ /* 0x002fe20008400000 */
[----:B------:R-:W-:-:S04]  /*0b90*/  IMAD.MOV.U32 R3, RZ, RZ, -0x80000000 ;  /* 0x80000000ff037424 */ /* 0x000fc800078e00ff */
[----:B------:R-:W-:-:S13]  /*0ba0*/  FSETP.NAN.AND P0, PT, |R10|, |R10|, PT ;  /* 0x4000000a0a00720b */ /* 0x000fda0003f08200 */
[----:B------:R-:W-:Y:S05]  /*0bb0*/  @P0 BRA `(.L_x_15) ;  /* 0x00000000008c0947 */ /* 0x000fea0003800000 */
[----:B------:R-:W-:Y:S01]  /*0bc0*/  FSETP.GE.AND P0, PT, R10, 9.22337203685477580800e+18, PT ;  /* 0x5f0000000a00780b */ /* 0x000fe20003f06000 */
[----:B------:R-:W-:Y:S02]  /*0bd0*/  IMAD.MOV.U32 R4, RZ, RZ, -0x1 ;  /* 0xffffffffff047424 */ /* 0x000fe400078e00ff */
[----:B------:R-:W-:-:S10]  /*0be0*/  IMAD.MOV.U32 R3, RZ, RZ, 0x7fffffff ;  /* 0x7fffffffff037424 */ /* 0x000fd400078e00ff */
[----:B------:R-:W-:Y:S05]  /*0bf0*/  @P0 BRA `(.L_x_15) ;  /* 0x00000000007c0947 */ /* 0x000fea0003800000 */
[----:B------:R-:W-:Y:S01]  /*0c00*/  FSETP.GTU.AND P0, PT, R10, -9.22337203685477580800e+18, PT ;  /* 0xdf0000000a00780b */ /* 0x000fe20003f0c000 */
[----:B------:R-:W-:Y:S01]  /*0c10*/  IMAD.MOV.U32 R4, RZ, RZ, RZ ;  /* 0x000000ffff047224 */ /* 0x000fe200078e00ff */
[----:B------:R-:W-:-:S11]  /*0c20*/  MOV R3, 0x80000000 ;  /* 0x8000000000037802 */ /* 0x000fd60000000f00 */
[----:B------:R-:W-:Y:S05]  /*0c30*/  @!P0 BRA `(.L_x_15) ;  /* 0x00000000006c8947 */ /* 0x000fea0003800000 */
[----:B------:R-:W-:Y:S01]  /*0c40*/  SHF.R.U32.HI R2, RZ, 0x17, R10 ;  /* 0x00000017ff027819 */ /* 0x000fe2000001160a */
[----:B------:R-:W-:Y:S01]  /*0c50*/  BSSY.RECONVERGENT B1, `(.L_x_16) ;  /* 0x0000012000017945 */ /* 0x000fe20003800200 */
[----:B------:R-:W-:Y:S01]  /*0c60*/  IMAD.MOV.U32 R11, RZ, RZ, RZ ;  /* 0x000000ffff0b7224 */ /* 0x000fe200078e00ff */
[----:B------:R-:W-:Y:S02]  /*0c70*/  CS2R R4, SRZ ;  /* 0x0000000000047805 */ /* 0x000fe4000001ff00 */
[----:B------:R-:W-:Y:S01]  /*0c80*/  LOP3.LUT R3, R2, 0xff, RZ, 0xc0, !PT ;  /* 0x000000ff02037812 */ /* 0x000fe200078ec0ff */
[----:B------:R-:W-:-:S03]  /*0c90*/  IMAD.MOV.U32 R6, RZ, RZ, RZ ;  /* 0x000000ffff067224 */ /* 0x000fc600078e00ff */
[----:B------:R-:W-:-:S13]  /*0ca0*/  ISETP.GE.U32.AND P0, PT, R3, 0x7e, PT ;  /* 0x0000007e0300780c */ /* 0x000fda0003f06070 */
[----:B------:R-:W-:Y:S05]  /*0cb0*/  @!P0 BRA `(.L_x_17) ;  /* 0x00000000002c8947 */ /* 0x000fea0003800000 */
[----:B------:R-:W-:Y:S01]  /*0cc0*/  ISETP.NE.AND P0, PT, R3, 0xbd, PT ;  /* 0x000000bd0300780c */ /* 0x000fe20003f05270 */
[----:B------:R-:W-:Y:S02]  /*0cd0*/  IMAD.SHL.U32 R2, R10, 0x80, RZ ;  /* 0x000000800a027824 */ /* 0x000fe400078e00ff */
[----:B------:R-:W-:-:S03]  /*0ce0*/  HFMA2 R11, -RZ, RZ, 0, 0 ;  /* 0x00000000ff0b7431 */ /* 0x000fc600000001ff */
[----:B------:R-:W-:-:S04]  /*0cf0*/  LOP3.LUT R2, R2, 0x3fffff80, RZ, 0xc0, !PT ;  /* 0x3fffff8002027812 */ /* 0x000fc800078ec0ff */
[----:B------:R-:W-:-:S03]  /*0d00*/  LOP3.LUT R6, R2, 0x40000000, RZ, 0xfc, !PT ;  /* 0x4000000002067812 */ /* 0x000fc600078efcff */
[C---:B------:R-:W-:Y:S01]  /*0d10*/  @P0 VIADD R2, R3.reuse, 0xffffff83 ;  /* 0xffffff8303020836 */ /* 0x040fe20000000000 */
[----:B------:R-:W-:-:S04]  /*0d20*/  @P0 IADD3 R3, PT, PT, -R3, 0xbd, RZ ;  /* 0x000000bd03030810 */ /* 0x000fc80007ffe1ff */
[--C-:B------:R-:W-:Y:S02]  /*0d30*/  @P0 SHF.L.U64.HI R2, RZ, R2, R6.reuse ;  /* 0x00000002ff020219 */ /* 0x100fe40000010206 */
[-CC-:B------:R-:W-:Y:S02]  /*0d40*/  @P0 SHF.R.U64 R11, RZ, R3.reuse, R6.reuse ;  /* 0x00000003ff0b0219 */ /* 0x180fe40000001206 */
[----:B------:R-:W-:Y:S02]  /*0d50*/  @P0 SHF.R.U32.HI R6, RZ, R3, R6 ;  /* 0x00000003ff060219 */ /* 0x000fe40000011606 */
[----:B------:R-:W-:-:S07]  /*0d60*/  @P0 SHF.R.U32.HI R4, RZ, 0x1f, R2 ;  /* 0x0000001fff040819 */ /* 0x000fce0000011602 */
.L_x_17:
[----:B------:R-:W-:Y:S05]  /*0d70*/  BSYNC.RECONVERGENT B1 ;  /* 0x0000000000017941 */ /* 0x000fea0003800200 */
.L_x_16:
[----:B------:R-:W-:-:S05]  /*0d80*/  IADD3 R2, P0, PT, R11, R4, RZ ;  /* 0x000000040b027210 */ /* 0x000fca0007f1e0ff */
[----:B------:R-:W-:Y:S01]  /*0d90*/  IMAD.X R3, R6, 0x1, R5, P0 ;  /* 0x0000000106037824 */ /* 0x000fe200000e0605 */
[----:B------:R-:W-:Y:S02]  /*0da0*/  IADD3 R5, P1, PT, RZ, -R2, RZ ;  /* 0x80000002ff057210 */ /* 0x000fe40007f3e0ff */
[----:B------:R-:W-:-:S03]  /*0db0*/  ISETP.GE.AND P0, PT, R10, RZ, PT ;  /* 0x000000ff0a00720c */ /* 0x000fc60003f06270 */
[----:B------:R-:W-:Y:S01]  /*0dc0*/  IMAD.X R6, RZ, RZ, ~R3, P1 ;  /* 0x000000ffff067224 */ /* 0x000fe200008e0e03 */
[----:B------:R-:W-:-:S04]  /*0dd0*/  SEL R4, R5, R2, !P0 ;  /* 0x0000000205047207 */ /* 0x000fc80004000000 */
[----:B------:R-:W-:-:S07]  /*0de0*/  SEL R3, R6, R3, !P0 ;  /* 0x0000000306037207 */ /* 0x000fce0004000000 */
.L_x_15:
[----:B------:R-:W-:Y:S05]  /*0df0*/  BSYNC.RECONVERGENT B0 ;  /* 0x0000000000007941 */ /* 0x000fea0003800200 */
.L_x_14:
[----:B------:R-:W0:Y:S02]  /*0e00*/  LDCU UR4, c[0x0][0x3c4] ;  /* 0x00007880ff0477ac */ /* 0x000e240008000800 */
[----:B0-----:R-:W-:-:S04]  /*0e10*/  ISETP.GE.U32.AND P0, PT, R4, UR4, PT ;  /* 0x0000000404007c0c */ /* 0x001fc8000bf06070 */
[----:B------:R-:W-:-:S13]  /*0e20*/  ISETP.GE.U32.AND.EX P0, PT, R3, RZ, PT, P0 ;  /* 0x000000ff0300720c */ /* 0x000fda0003f06100 */
[----:B------:R-:W-:Y:S05]  /*0e30*/  @P0 EXIT ;  /* 0x000000000000094d */ /* 0x000fea0003800000 */
[----:B------:R-:W0:Y:S02]  /*0e40*/  LDCU.64 UR4, c[0x0][0x388] ;  /* 0x00007100ff0477ac */ /* 0x000e240008000a00 */
[----:B0-----:R-:W-:-:S04]  /*0e50*/  LEA R2, P0, R4, UR4, 0x2 ;  /* 0x0000000404027c11 */ /* 0x001fc8000f8010ff */
[----:B------:R-:W-:-:S06]  /*0e60*/  LEA.HI.X R3, R4, UR5, R3, 0x2, P0 ;  /* 0x0000000504037c11 */ /* 0x000fcc00080f1403 */
[----:B------:R-:W2:Y:S01]  /*0e70*/  LDG.E R3, desc[UR10][R2.64] ;  /* 0x0000000a02037981 */ /* 0x000ea2000c1e1900 */
[----:B------:R-:W0:Y:S01]  /*0e80*/  MUFU.RCP R5, R0 ;  /* 0x0000000000057308 */ /* 0x000e220000001000 */
[----:B------:R-:W-:Y:S01]  /*0e90*/  BSSY.RECONVERGENT B0, `(.L_x_18) ;  /* 0x000000c000007945 */ /* 0x000fe20003800200 */
[----:B0-----:R-:W-:-:S04]  /*0ea0*/  FFMA R4, R5, -R0, 1 ;  /* 0x3f80000005047423 */ /* 0x001fc80000000800 */
[----:B------:R-:W-:Y:S02]  /*0eb0*/  FFMA R4, R5, R4, R5 ;  /* 0x0000000405047223 */ /* 0x000fe40000000005 */
[----:B--2---:R-:W0:Y:S02]  /*0ec0*/  FCHK P0, R3, R0 ;  /* 0x0000000003007302 */ /* 0x004e240000000000 */
[----:B------:R-:W-:-:S04]  /*0ed0*/  FFMA R5, R3, R4, RZ ;  /* 0x0000000403057223 */ /* 0x000fc800000000ff */
[----:B------:R-:W-:-:S04]  /*0ee0*/  FFMA R6, R5, -R0, R3 ;  /* 0x8000000005067223 */ /* 0x000fc80000000003 */
[----:B------:R-:W-:Y:S01]  /*0ef0*/  FFMA R4, R4, R6, R5 ;  /* 0x0000000604047223 */ /* 0x000fe20000000005 */
[----:B0-----:R-:W-:Y:S06]  /*0f00*/  @!P0 BRA `(.L_x_19) ;  /* 0x0000000000108947 */ /* 0x001fec0003800000 */
[----:B------:R-:W-:Y:S01]  /*0f10*/  IMAD.MOV.U32 R4, RZ, RZ, R0 ;  /* 0x000000ffff047224 */ /* 0x000fe200078e0000 */
[----:B------:R-:W-:-:S07]  /*0f20*/  MOV R6, 0xf40 ;  /* 0x00000f4000067802 */ /* 0x000fce0000000f00 */
[----:B------:R-:W-:Y:S05]  /*0f30*/  CALL.REL.NOINC `($__internal_2_$__cuda_sm3x_div_rn_noftz_f32_slowpath) ;  /* 0x0000000400f07944 */ /* 0x000fea0003c00000 */
[----:B------:R-:W-:-:S07]  /*0f40*/  IMAD.MOV.U32 R4, RZ, RZ, R3 ;  /* 0x000000ffff047224 */ /* 0x000fce00078e0003 */
.L_x_19:
[----:B------:R-:W-:Y:S05]  /*0f50*/  BSYNC.RECONVERGENT B0 ;  /* 0x0000000000007941 */ /* 0x000fea0003800200 */
.L_x_18:
[----:B------:R-:W0:Y:S02]  /*0f60*/  LDCU.64 UR4, c[0x0][0x380] ;  /* 0x00007000ff0477ac */ /* 0x000e240008000a00 */
[----:B0-----:R-:W-:-:S04]  /*0f70*/  LEA R2, P0, R8, UR4, 0x2 ;  /* 0x0000000408027c11 */ /* 0x001fc8000f8010ff */
[----:B------:R-:W-:-:S05]  /*0f80*/  LEA.HI.X R3, R8, UR5, R7, 0x2, P0 ;  /* 0x0000000508037c11 */ /* 0x000fca00080f1407 */
[----:B------:R-:W2:Y:S02]  /*0f90*/  LDG.E R5, desc[UR10][R2.64] ;  /* 0x0000000a02057981 */ /* 0x000ea4000c1e1900 */
[----:B--2---:R-:W-:-:S05]  /*0fa0*/  FADD R5, R5, R4 ;  /* 0x0000000405057221 */ /* 0x004fca0000000000 */
[----:B------:R-:W-:Y:S01]  /*0fb0*/  STG.E desc[UR10][R2.64], R5 ;  /* 0x0000000502007986 */ /* 0x000fe2000c10190a */
[----:B------:R-:W-:Y:S05]  /*0fc0*/  EXIT ;  /* 0x000000000000794d */ /* 0x000fea0003800000 */
        .weak           $__internal_0_$__cuda_sm20_div_rn_f64_full
        .type           $__internal_0_$__cuda_sm20_div_rn_f64_full,@function
        .size           $__internal_0_$__cuda_sm20_div_rn_f64_full,($__internal_1_$__cuda_sm20_sqrt_rn_f32_slowpath - $__internal_0_$__cuda_sm20_div_rn_f64_full)
$__internal_0_$__cuda_sm20_div_rn_f64_full:
[C---:B------:R-:W-:Y:S01]  /*0fd0*/  FSETP.GEU.AND P0, PT, |R15|.reuse, 1.469367938527859385e-39, PT ;  /* 0x001000000f00780b */ /* 0x040fe20003f0e200 */
[----:B------:R-:W-:Y:S01]  /*0fe0*/  IMAD.MOV.U32 R22, RZ, RZ, 0x1 ;  /* 0x00000001ff167424 */ /* 0x000fe200078e00ff */
[C---:B------:R-:W-:Y:S01]  /*0ff0*/  LOP3.LUT R12, R15.reuse, 0x800fffff, RZ, 0xc0, !PT ;  /* 0x800fffff0f0c7812 */ /* 0x040fe200078ec0ff */
[----:B------:R-:W-:Y:S01]  /*1000*/  IMAD.MOV.U32 R18, RZ, RZ, R16 ;  /* 0x000000ffff127224 */ /* 0x000fe200078e0010 */
[----:B------:R-:W-:Y:S02]  /*1010*/  LOP3.LUT R4, R15, 0x7ff00000, RZ, 0xc0, !PT ;  /* 0x7ff000000f047812 */ /* 0x000fe400078ec0ff */
[----:B------:R-:W-:Y:S02]  /*1020*/  LOP3.LUT R13, R12, 0x3ff00000, RZ, 0xfc, !PT ;  /* 0x3ff000000c0d7812 */ /* 0x000fe400078efcff */
[----:B------:R-:W-:-:S05]  /*1030*/  MOV R12, R14 ;  /* 0x0000000e000c7202 */ /* 0x000fca0000000f00 */
[----:B------:R-:W-:-:S06]  /*1040*/  @!P0 DMUL R12, R14, 8.98846567431157953865e+307 ;  /* 0x7fe000000e0c8828 */ /* 0x000fcc0000000000 */
[----:B------:R-:W0:Y:S02]  /*1050*/  MUFU.RCP64H R23, R13 ;  /* 0x0000000d00177308 */ /* 0x000e240000001800 */
[----:B0-----:R-:W-:-:S08]  /*1060*/  DFMA R2, R22, -R12, 1 ;  /* 0x3ff000001602742b */ /* 0x001fd0000000080c */
[----:B------:R-:W-:-:S08]  /*1070*/  DFMA R2, R2, R2, R2 ;  /* 0x000000020202722b */ /* 0x000fd00000000002 */
[----:B------:R-:W-:Y:S01]  /*1080*/  DFMA R22, R22, R2, R22 ;  /* 0x000000021616722b */ /* 0x000fe20000000016 */
[----:B------:R-:W-:Y:S01]  /*1090*/  LOP3.LUT R3, R17, 0x7ff00000, RZ, 0xc0, !PT ;  /* 0x7ff0000011037812 */ /* 0x000fe200078ec0ff */
[----:B------:R-:W-:-:S03]  /*10a0*/  IMAD.MOV.U32 R2, RZ, RZ, 0x1ca00000 ;  /* 0x1ca00000ff027424 */ /* 0x000fc600078e00ff */
[----:B------:R-:W-:Y:S01]  /*10b0*/  ISETP.GE.U32.AND P1, PT, R3, R4, PT ;  /* 0x000000040300720c */ /* 0x000fe20003f26070 */
[----:B------:R-:W-:Y:S02]  /*10c0*/  IMAD.MOV.U32 R27, RZ, RZ, R3 ;  /* 0x000000ffff1b7224 */ /* 0x000fe400078e0003 */
[----:B------:R-:W-:Y:S01]  /*10d0*/  DFMA R20, R22, -R12, 1 ;  /* 0x3ff000001614742b */ /* 0x000fe2000000080c */
[----:B------:R-:W-:Y:S02]  /*10e0*/  SEL R19, R2, 0x63400000, !P1 ;  /* 0x6340000002137807 */ /* 0x000fe40004800000 */
[----:B------:R-:W-:Y:S02]  /*10f0*/  FSETP.GEU.AND P1, PT, |R17|, 1.469367938527859385e-39, PT ;  /* 0x001000001100780b */ /* 0x000fe40003f2e200 */
[----:B------:R-:W-:-:S03]  /*1100*/  LOP3.LUT R19, R19, 0x800fffff, R17, 0xf8, !PT ;  /* 0x800fffff13137812 */ /* 0x000fc600078ef811 */
[----:B------:R-:W-:-:S08]  /*1110*/  DFMA R20, R22, R20, R22 ;  /* 0x000000141614722b */ /* 0x000fd00000000016 */
[----:B------:R-:W-:Y:S05]  /*1120*/  @P1 BRA `(.L_x_20) ;  /* 0x0000000000201947 */ /* 0x000fea0003800000 */
[----:B------:R-:W-:-:S04]  /*1130*/  LOP3.LUT R22, R15, 0x7ff00000, RZ, 0xc0, !PT ;  /* 0x7ff000000f167812 */ /* 0x000fc800078ec0ff */
[----:B------:R-:W-:Y:S02]  /*1140*/  ISETP.GE.U32.AND P1, PT, R3, R22, PT ;  /* 0x000000160300720c */ /* 0x000fe40003f26070 */
[----:B------:R-:W-:Y:S02]  /*1150*/  MOV R22, RZ ;  /* 0x000000ff00167202 */ /* 0x000fe40000000f00 */
[----:B------:R-:W-:-:S04]  /*1160*/  SEL R23, R2, 0x63400000, !P1 ;  /* 0x6340000002177807 */ /* 0x000fc80004800000 */
[----:B------:R-:W-:-:S04]  /*1170*/  LOP3.LUT R23, R23, 0x80000000, R17, 0xf8, !PT ;  /* 0x8000000017177812 */ /* 0x000fc800078ef811 */
[----:B------:R-:W-:-:S06]  /*1180*/  LOP3.LUT R23, R23, 0x100000, RZ, 0xfc, !PT ;  /* 0x0010000017177812 */ /* 0x000fcc00078efcff */
[----:B------:R-:W-:-:S10]  /*1190*/  DFMA R18, R18, 2, -R22 ;  /* 0x400000001212782b */ /* 0x000fd40000000816 */
[----:B------:R-:W-:-:S07]  /*11a0*/  LOP3.LUT R27, R19, 0x7ff00000, RZ, 0xc0, !PT ;  /* 0x7ff00000131b7812 */ /* 0x000fce00078ec0ff */
.L_x_20:
[----:B------:R-:W-:Y:S01]  /*11b0*/  DMUL R22, R20, R18 ;  /* 0x0000001214167228 */ /* 0x000fe20000000000 */
[----:B------:R-:W-:-:S07]  /*11c0*/  @!P0 LOP3.LUT R4, R13, 0x7ff00000, RZ, 0xc0, !PT ;  /* 0x7ff000000d048812 */ /* 0x000fce00078ec0ff */
[----:B------:R-:W-:-:S08]  /*11d0*/  DFMA R24, R22, -R12, R18 ;  /* 0x8000000c1618722b */ /* 0x000fd00000000012 */
[----:B------:R-:W-:Y:S01]  /*11e0*/  DFMA R24, R20, R24, R22 ;  /* 0x000000181418722b */ /* 0x000fe20000000016 */
[----:B------:R-:W-:Y:S02]  /*11f0*/  VIADD R20, R27, 0xffffffff ;  /* 0xffffffff1b147836 */ /* 0x000fe40000000000 */
[----:B------:R-:W-:-:S03]  /*1200*/  VIADD R21, R4, 0xffffffff ;  /* 0xffffffff04157836 */ /* 0x000fc60000000000 */
[----:B------:R-:W-:-:S04]  /*1210*/  ISETP.GT.U32.AND P0, PT, R20, 0x7feffffe, PT ;  /* 0x7feffffe1400780c */ /* 0x000fc80003f04070 */
[----:B------:R-:W-:-:S13]  /*1220*/  ISETP.GT.U32.OR P0, PT, R21, 0x7feffffe, P0 ;  /* 0x7feffffe1500780c */ /* 0x000fda0000704470 */
[----:B------:R-:W-:Y:S05]  /*1230*/  @P0 BRA `(.L_x_21) ;  /* 0x00000000006c0947 */ /* 0x000fea0003800000 */
[----:B------:R-:W-:-:S04]  /*1240*/  LOP3.LUT R16, R15, 0x7ff00000, RZ, 0xc0, !PT ;  /* 0x7ff000000f107812 */ /* 0x000fc800078ec0ff */
[CC--:B------:R-:W-:Y:S02]  /*1250*/  VIADDMNMX R4, R3.reuse, -R16.reuse, 0xb9600000, !PT ;  /* 0xb960000003047446 */ /* 0x0c0fe40007800910 */
[----:B------:R-:W-:Y:S02]  /*1260*/  ISETP.GE.U32.AND P0, PT, R3, R16, PT ;  /* 0x000000100300720c */ /* 0x000fe40003f06070 */
[----:B------:R-:W-:Y:S02]  /*1270*/  VIMNMX R4, PT, PT, R4, 0x46a00000, PT ;  /* 0x46a0000004047848 */ /* 0x000fe40003fe0100 */
[----:B------:R-:W-:Y:S02]  /*1280*/  SEL R3, R2, 0x63400000, !P0 ;  /* 0x6340000002037807 */ /* 0x000fe40004000000 */
[----:B------:R-:W-:-:S03]  /*1290*/  MOV R16, RZ ;  /* 0x000000ff00107202 */ /* 0x000fc60000000f00 */
[----:B------:R-:W-:-:S04]  /*12a0*/  IMAD.IADD R4, R4, 0x1, -R3 ;  /* 0x0000000104047824 */ /* 0x000fc800078e0a03 */
[----:B------:R-:W-:-:S06]  /*12b0*/  VIADD R17, R4, 0x7fe00000 ;  /* 0x7fe0000004117836 */ /* 0x000fcc0000000000 */
[----:B------:R-:W-:-:S10]  /*12c0*/  DMUL R2, R24, R16 ;  /* 0x0000001018027228 */ /* 0x000fd40000000000 */
[----:B------:R-:W-:-:S13]  /*12d0*/  FSETP.GTU.AND P0, PT, |R3|, 1.469367938527859385e-39, PT ;  /* 0x001000000300780b */ /* 0x000fda0003f0c200 */
[----:B------:R-:W-:Y:S05]  /*12e0*/  @P0 BRA `(.L_x_22) ;  /* 0x0000000000940947 */ /* 0x000fea0003800000 */
[----:B------:R-:W-:Y:S01]  /*12f0*/  DFMA R12, R24, -R12, R18 ;  /* 0x8000000c180c722b */ /* 0x000fe20000000012 */
[----:B------:R-:W-:-:S09]  /*1300*/  IMAD.MOV.U32 R16, RZ, RZ, RZ ;  /* 0x000000ffff107224 */ /* 0x000fd200078e00ff */
[C---:B------:R-:W-:Y:S02]  /*1310*/  FSETP.NEU.AND P0, PT, R13.reuse, RZ, PT ;  /* 0x000000ff0d00720b */ /* 0x040fe40003f0d000 */
[----:B------:R-:W-:-:S04]  /*1320*/  LOP3.LUT R15, R13, 0x80000000, R15, 0x48, !PT ;  /* 0x800000000d0f7812 */ /* 0x000fc800078e480f */
[----:B------:R-:W-:-:S07]  /*1330*/  LOP3.LUT R17, R15, R17, RZ, 0xfc, !PT ;  /* 0x000000110f117212 */ /* 0x000fce00078efcff */
[----:B------:R-:W-:Y:S05]  /*1340*/  @!P0 BRA `(.L_x_22) ;  /* 0x00000000007c8947 */ /* 0x000fea0003800000 */
[----:B------:R-:W-:Y:S01]  /*1350*/  IMAD.MOV R13, RZ, RZ, -R4 ;  /* 0x000000ffff0d7224 */ /* 0x000fe200078e0a04 */
[----:B------:R-:W-:Y:S01]  /*1360*/  DMUL.RP R16, R24, R16 ;  /* 0x0000001018107228 */ /* 0x000fe20000008000 */
[----:B------:R-:W-:-:S06]  /*1370*/  IMAD.MOV.U32 R12, RZ, RZ, RZ ;  /* 0x000000ffff0c7224 */ /* 0x000fcc00078e00ff */
[----:B------:R-:W-:-:S03]  /*1380*/  DFMA R12, R2, -R12, R24 ;  /* 0x8000000c020c722b */ /* 0x000fc60000000018 */
[----:B------:R-:W-:-:S03]  /*1390*/  LOP3.LUT R15, R17, R15, RZ, 0x3c, !PT ;  /* 0x0000000f110f7212 */ /* 0x000fc600078e3cff */
[----:B------:R-:W-:-:S04]  /*13a0*/  IADD3 R12, PT, PT, -R4, -0x43300000, RZ ;  /* 0xbcd00000040c7810 */ /* 0x000fc80007ffe1ff */
[----:B------:R-:W-:-:S04]  /*13b0*/  FSETP.NEU.AND P0, PT, |R13|, R12, PT ;  /* 0x0000000c0d00720b */ /* 0x000fc80003f0d200 */
[----:B------:R-:W-:Y:S02]  /*13c0*/  FSEL R2, R16, R2, !P0 ;  /* 0x0000000210027208 */ /* 0x000fe40004000000 */
[----:B------:R-:W-:Y:S01]  /*13d0*/  FSEL R3, R15, R3, !P0 ;  /* 0x000000030f037208 */ /* 0x000fe20004000000 */
[----:B------:R-:W-:Y:S06]  /*13e0*/  BRA `(.L_x_22) ;  /* 0x0000000000547947 */ /* 0x000fec0003800000 */
.L_x_21:
[----:B------:R-:W-:-:S14]  /*13f0*/  DSETP.NAN.AND P0, PT, R16, R16, PT ;  /* 0x000000101000722a */ /* 0x000fdc0003f08000 */
[----:B------:R-:W-:Y:S05]  /*1400*/  @P0 BRA `(.L_x_23) ;  /* 0x0000000000440947 */ /* 0x000fea0003800000 */
[----:B------:R-:W-:-:S14]  /*1410*/  DSETP.NAN.AND P0, PT, R14, R14, PT ;  /* 0x0000000e0e00722a */ /* 0x000fdc0003f08000 */
[----:B------:R-:W-:Y:S05]  /*1420*/  @P0 BRA `(.L_x_24) ;  /* 0x0000000000300947 */ /* 0x000fea0003800000 */
[----:B------:R-:W-:Y:S01]  /*1430*/  ISETP.NE.AND P0, PT, R27, R4, PT ;  /* 0x000000041b00720c */ /* 0x000fe20003f05270 */
[----:B------:R-:W-:Y:S01]  /*1440*/  IMAD.MOV.U32 R2, RZ, RZ, 0x0 ;  /* 0x00000000ff027424 */ /* 0x000fe200078e00ff */
[----:B------:R-:W-:-:S11]  /*1450*/  MOV R3, 0xfff80000 ;  /* 0xfff8000000037802 */ /* 0x000fd60000000f00 */
[----:B------:R-:W-:Y:S05]  /*1460*/  @!P0 BRA `(.L_x_22) ;  /* 0x0000000000348947 */ /* 0x000fea0003800000 */
[----:B------:R-:W-:Y:S02]  /*1470*/  ISETP.NE.AND P0, PT, R27, 0x7ff00000, PT ;  /* 0x7ff000001b00780c */ /* 0x000fe40003f05270 */
[----:B------:R-:W-:Y:S02]  /*1480*/  LOP3.LUT R3, R17, 0x80000000, R15, 0x48, !PT ;  /* 0x8000000011037812 */ /* 0x000fe400078e480f */
[----:B------:R-:W-:-:S13]  /*1490*/  ISETP.EQ.OR P0, PT, R4, RZ, !P0 ;  /* 0x000000ff0400720c */ /* 0x000fda0004702670 */
[----:B------:R-:W-:Y:S01]  /*14a0*/  @P0 LOP3.LUT R4, R3, 0x7ff00000, RZ, 0xfc, !PT ;  /* 0x7ff0000003040812 */ /* 0x000fe200078efcff */
[----:B------:R-:W-:Y:S02]  /*14b0*/  @!P0 IMAD.MOV.U32 R2, RZ, RZ, RZ ;  /* 0x000000ffff028224 */ /* 0x000fe400078e00ff */
[----:B------:R-:W-:Y:S02]  /*14c0*/  @P0 IMAD.MOV.U32 R2, RZ, RZ, RZ ;  /* 0x000000ffff020224 */ /* 0x000fe400078e00ff */
[----:B------:R-:W-:Y:S01]  /*14d0*/  @P0 IMAD.MOV.U32 R3, RZ, RZ, R4 ;  /* 0x000000ffff030224 */ /* 0x000fe200078e0004 */
[----:B------:R-:W-:Y:S06]  /*14e0*/  BRA `(.L_x_22) ;  /* 0x0000000000147947 */ /* 0x000fec0003800000 */
.L_x_24:
[----:B------:R-:W-:Y:S01]  /*14f0*/  LOP3.LUT R3, R15, 0x80000, RZ, 0xfc, !PT ;  /* 0x000800000f037812 */ /* 0x000fe200078efcff */
[----:B------:R-:W-:Y:S01]  /*1500*/  IMAD.MOV.U32 R2, RZ, RZ, R14 ;  /* 0x000000ffff027224 */ /* 0x000fe200078e000e */
[----:B------:R-:W-:Y:S06]  /*1510*/  BRA `(.L_x_22) ;  /* 0x0000000000087947 */ /* 0x000fec0003800000 */
.L_x_23:
[----:B------:R-:W-:Y:S02]  /*1520*/  LOP3.LUT R3, R17, 0x80000, RZ, 0xfc, !PT ;  /* 0x0008000011037812 */ /* 0x000fe400078efcff */
[----:B------:R-:W-:-:S07]  /*1530*/  MOV R2, R16 ;  /* 0x0000001000027202 */ /* 0x000fce0000000f00 */
.L_x_22:
[----:B------:R-:W-:Y:S02]  /*1540*/  IMAD.MOV.U32 R12, RZ, RZ, R2 ;  /* 0x000000ffff0c7224 */ /* 0x000fe400078e0002 */
[----:B------:R-:W-:Y:S02]  /*1550*/  IMAD.MOV.U32 R13, RZ, RZ, R3 ;  /* 0x000000ffff0d7224 */ /* 0x000fe400078e0003 */
[----:B------:R-:W-:Y:S02]  /*1560*/  IMAD.MOV.U32 R2, RZ, RZ, R6 ;  /* 0x000000ffff027224 */ /* 0x000fe400078e0006 */
[----:B------:R-:W-:-:S04]  /*1570*/  IMAD.MOV.U32 R3, RZ, RZ, 0x0 ;  /* 0x00000000ff037424 */ /* 0x000fc800078e00ff */
[----:B------:R-:W-:Y:S05]  /*1580*/  RET.REL.NODEC R2 `(_Z26backprojection_kernel_fastPfS_S_S_S_fffffjjj) ;  /* 0xffffffe8029c7950 */ /* 0x000fea0003c3ffff */
        .weak           $__internal_1_$__cuda_sm20_sqrt_rn_f32_slowpath
        .type           $__internal_1_$__cuda_sm20_sqrt_rn_f32_slowpath,@function
        .size           $__internal_1_$__cuda_sm20_sqrt_rn_f32_slowpath,($__internal_2_$__cuda_sm3x_div_rn_noftz_f32_slowpath - $__internal_1_$__cuda_sm20_sqrt_rn_f32_slowpath)
$__internal_1_$__cuda_sm20_sqrt_rn_f32_slowpath:
[----:B------:R-:W-:-:S13]  /*1590*/  LOP3.LUT P0, RZ, R26, 0x7fffffff, RZ, 0xc0, !PT ;  /* 0x7fffffff1aff7812 */ /* 0x000fda000780c0ff */
[----:B------:R-:W-:Y:S01]  /*15a0*/  @!P0 MOV R2, R26 ;  /* 0x0000001a00028202 */ /* 0x000fe20000000f00 */
[----:B------:R-:W-:Y:S06]  /*15b0*/  @!P0 BRA `(.L_x_25) ;  /* 0x0000000000408947 */ /* 0x000fec0003800000 */
[----:B------:R-:W-:-:S13]  /*15c0*/  FSETP.GEU.FTZ.AND P0, PT, R26, RZ, PT ;  /* 0x000000ff1a00720b */ /* 0x000fda0003f1e000 */
[----:B------:R-:W-:Y:S01]  /*15d0*/  @!P0 IMAD.MOV.U32 R2, RZ, RZ, 0x7fffffff ;  /* 0x7fffffffff028424 */ /* 0x000fe200078e00ff */
[----:B------:R-:W-:Y:S06]  /*15e0*/  @!P0 BRA `(.L_x_25) ;  /* 0x0000000000348947 */ /* 0x000fec0003800000 */
[----:B------:R-:W-:-:S13]  /*15f0*/  FSETP.GTU.FTZ.AND P0, PT, |R26|, +INF , PT ;  /* 0x7f8000001a00780b */ /* 0x000fda0003f1c200 */
[----:B------:R-:W-:Y:S01]  /*1600*/  @P0 FADD.FTZ R2, R26, 1 ;  /* 0x3f8000001a020421 */ /* 0x000fe20000010000 */
[----:B------:R-:W-:Y:S06]  /*1610*/  @P0 BRA `(.L_x_25) ;  /* 0x0000000000280947 */ /* 0x000fec0003800000 */
[----:B------:R-:W-:-:S13]  /*1620*/  FSETP.NEU.FTZ.AND P0, PT, |R26|, +INF , PT ;  /* 0x7f8000001a00780b */ /* 0x000fda0003f1d200 */
[----:B------:R-:W-:-:S04]  /*1630*/  @P0 FFMA R3, R26, 1.84467440737095516160e+19, RZ ;  /* 0x5f8000001a030823 */ /* 0x000fc800000000ff */
[----:B------:R-:W0:Y:S02]  /*1640*/  @P0 MUFU.RSQ R2, R3 ;  /* 0x0000000300020308 */ /* 0x000e240000001400 */
[----:B0-----:R-:W-:Y:S01]  /*1650*/  @P0 FMUL.FTZ R4, R3, R2 ;  /* 0x0000000203040220 */ /* 0x001fe20000410000 */
[----:B------:R-:W-:Y:S01]  /*1660*/  @P0 FMUL.FTZ R10, R2, 0.5 ;  /* 0x3f000000020a0820 */ /* 0x000fe20000410000 */
[----:B------:R-:W-:Y:S02]  /*1670*/  @!P0 IMAD.MOV.U32 R2, RZ, RZ, R26 ;  /* 0x000000ffff028224 */ /* 0x000fe400078e001a */
[----:B------:R-:W-:-:S04]  /*1680*/  @P0 FADD.FTZ R6, -R4, -RZ ;  /* 0x800000ff04060221 */ /* 0x000fc80000010100 */
[----:B------:R-:W-:-:S04]  /*1690*/  @P0 FFMA R11, R4, R6, R3 ;  /* 0x00000006040b0223 */ /* 0x000fc80000000003 */
[----:B------:R-:W-:-:S04]  /*16a0*/  @P0 FFMA R10, R11, R10, R4 ;  /* 0x0000000a0b0a0223 */ /* 0x000fc80000000004 */
[----:B------:R-:W-:-:S07]  /*16b0*/  @P0 FMUL.FTZ R2, R10, 2.3283064365386962891e-10 ;  /* 0x2f8000000a020820 */ /* 0x000fce0000410000 */
.L_x_25:
[----:B------:R-:W-:Y:S02]  /*16c0*/  HFMA2 R3, -RZ, RZ, 0, 0 ;  /* 0x00000000ff037431 */ /* 0x000fe400000001ff */
[----:B------:R-:W-:Y:S02]  /*16d0*/  IMAD.MOV.U32 R11, RZ, RZ, R2 ;  /* 0x000000ffff0b7224 */ /* 0x000fe400078e0002 */
[----:B------:R-:W-:-:S04]  /*16e0*/  IMAD.MOV.U32 R2, RZ, RZ, R12 ;  /* 0x000000ffff027224 */ /* 0x000fc800078e000c */
[----:B------:R-:W-:Y:S05]  /*16f0*/  RET.REL.NODEC R2 `(_Z26backprojection_kernel_fastPfS_S_S_S_fffffjjj) ;  /* 0xffffffe802407950 */ /* 0x000fea0003c3ffff */
        .weak           $__internal_2_$__cuda_sm3x_div_rn_noftz_f32_slowpath
        .type           $__internal_2_$__cuda_sm3x_div_rn_noftz_f32_slowpath,@function
        .size           $__internal_2_$__cuda_sm3x_div_rn_noftz_f32_slowpath,(.L_x_66 - $__internal_2_$__cuda_sm3x_div_rn_noftz_f32_slowpath)
$__internal_2_$__cuda_sm3x_div_rn_noftz_f32_slowpath:
[----:B------:R-:W-:Y:S01]  /*1700*/  SHF.R.U32.HI R12, RZ, 0x17, R4 ;  /* 0x00000017ff0c7819 */ /* 0x000fe20000011604 */
[----:B------:R-:W-:Y:S01]  /*1710*/  BSSY.RECONVERGENT B1, `(.L_x_26) ;  /* 0x0000062000017945 */ /* 0x000fe20003800200 */
[----:B------:R-:W-:Y:S02]  /*1720*/  SHF.R.U32.HI R10, RZ, 0x17, R3 ;  /* 0x00000017ff0a7819 */ /* 0x000fe40000011603 */
[----:B------:R-:W-:Y:S02]  /*1730*/  LOP3.LUT R12, R12, 0xff, RZ, 0xc0, !PT ;  /* 0x000000ff0c0c7812 */ /* 0x000fe400078ec0ff */
[----:B------:R-:W-:-:S03]  /*1740*/  LOP3.LUT R15, R10, 0xff, RZ, 0xc0, !PT ;  /* 0x000000ff0a0f7812 */ /* 0x000fc600078ec0ff */
[----:B------:R-:W-:Y:S02]  /*1750*/  VIADD R14, R12, 0xffffffff ;  /* 0xffffffff0c0e7836 */ /* 0x000fe40000000000 */
[----:B------:R-:W-:-:S03]  /*1760*/  VIADD R13, R15, 0xffffffff ;  /* 0xffffffff0f0d7836 */ /* 0x000fc60000000000 */
[----:B------:R-:W-:-:S04]  /*1770*/  ISETP.GT.U32.AND P0, PT, R14, 0xfd, PT ;  /* 0x000000fd0e00780c */ /* 0x000fc80003f04070 */
[----:B------:R-:W-:-:S13]  /*1780*/  ISETP.GT.U32.OR P0, PT, R13, 0xfd, P0 ;  /* 0x000000fd0d00780c */ /* 0x000fda0000704470 */
[----:B------:R-:W-:Y:S01]  /*1790*/  @!P0 IMAD.MOV.U32 R10, RZ, RZ, RZ ;  /* 0x000000ffff0a8224 */ /* 0x000fe200078e00ff */
[----:B------:R-:W-:Y:S06]  /*17a0*/  @!P0 BRA `(.L_x_27) ;  /* 0x00000000005c8947 */ /* 0x000fec0003800000 */
[----:B------:R-:W-:Y:S02]  /*17b0*/  FSETP.GTU.FTZ.AND P0, PT, |R3|, +INF , PT ;  /* 0x7f8000000300780b */ /* 0x000fe40003f1c200 */
[----:B------:R-:W-:-:S04]  /*17c0*/  FSETP.GTU.FTZ.AND P1, PT, |R4|, +INF , PT ;  /* 0x7f8000000400780b */ /* 0x000fc80003f3c200 */
[----:B------:R-:W-:-:S13]  /*17d0*/  PLOP3.LUT P0, PT, P0, P1, PT, 0xf8, 0x8f ;  /* 0x00000000008f781c */ /* 0x000fda0000703f70 */
[----:B------:R-:W-:Y:S05]  /*17e0*/  @P0 BRA `(.L_x_28) ;  /* 0x00000004004c0947 */ /* 0x000fea0003800000 */
[----:B------:R-:W-:-:S13]  /*17f0*/  LOP3.LUT P0, RZ, R4, 0x7fffffff, R3, 0xc8, !PT ;  /* 0x7fffffff04ff7812 */ /* 0x000fda000780c803 */
[----:B------:R-:W-:Y:S05]  /*1800*/  @!P0 BRA `(.L_x_29) ;  /* 0x00000004003c8947 */ /* 0x000fea0003800000 */
[C---:B------:R-:W-:Y:S02]  /*1810*/  FSETP.NEU.FTZ.AND P2, PT, |R3|.reuse, +INF , PT ;  /* 0x7f8000000300780b */ /* 0x040fe40003f5d200 */
[----:B------:R-:W-:Y:S02]  /*1820*/  FSETP.NEU.FTZ.AND P1, PT, |R4|, +INF , PT ;  /* 0x7f8000000400780b */ /* 0x000fe40003f3d200 */
[----:B------:R-:W-:-:S11]  /*1830*/  FSETP.NEU.FTZ.AND P0, PT, |R3|, +INF , PT ;  /* 0x7f8000000300780b */ /* 0x000fd60003f1d200 */
[----:B------:R-:W-:Y:S05]  /*1840*/  @!P1 BRA !P2, `(.L_x_29) ;  /* 0x00000004002c9947 */ /* 0x000fea0005000000 */
[----:B------:R-:W-:-:S04]  /*1850*/  LOP3.LUT P2, RZ, R3, 0x7fffffff, RZ, 0xc0, !PT ;  /* 0x7fffffff03ff7812 */ /* 0x000fc8000784c0ff */
[----:B------:R-:W-:-:S13]  /*1860*/  PLOP3.LUT P1, PT, P1, P2, PT, 0x2f, 0xf2 ;  /* 0x0000000000f2781c */ /* 0x000fda0000f24577 */
[----:B------:R-:W-:Y:S05]  /*1870*/  @P1 BRA `(.L_x_30) ;  /* 0x0000000400181947 */ /* 0x000fea0003800000 */
[----:B------:R-:W-:-:S04]  /*1880*/  LOP3.LUT P1, RZ, R4, 0x7fffffff, RZ, 0xc0, !PT ;  /* 0x7fffffff04ff7812 */ /* 0x000fc8000782c0ff */
[----:B------:R-:W-:-:S13]  /*1890*/  PLOP3.LUT P0, PT, P0, P1, PT, 0x2f, 0xf2 ;  /* 0x0000000000f2781c */ /* 0x000fda0000702577 */
[----:B------:R-:W-:Y:S05]  /*18a0*/  @P0 BRA `(.L_x_31) ;  /* 0x0000000400000947 */ /* 0x000fea0003800000 */
[----:B------:R-:W-:Y:S02]  /*18b0*/  ISETP.GE.AND P0, PT, R13, RZ, PT ;  /* 0x000000ff0d00720c */ /* 0x000fe40003f06270 */
[----:B------:R-:W-:-:S11]  /*18c0*/  ISETP.GE.AND P1, PT, R14, RZ, PT ;  /* 0x000000ff0e00720c */ /* 0x000fd60003f26270 */
[----:B------:R-:W-:Y:S01]  /*18d0*/  @P0 IMAD.MOV.U32 R10, RZ, RZ, RZ ;  /* 0x000000ffff0a0224 */ /* 0x000fe200078e00ff */
[----:B------:R-:W-:Y:S01]  /*18e0*/  @!P0 MOV R10, 0xffffffc0 ;  /* 0xffffffc0000a8802 */ /* 0x000fe20000000f00 */
[----:B------:R-:W-:Y:S01]  /*18f0*/  @!P0 FFMA R3, R3, 1.84467440737095516160e+19, RZ ;  /* 0x5f80000003038823 */ /* 0x000fe200000000ff */
[----:B------:R-:W-:-:S03]  /*1900*/  @!P1 FFMA R4, R4, 1.84467440737095516160e+19, RZ ;  /* 0x5f80000004049823 */ /* 0x000fc600000000ff */
[----:B------:R-:W-:-:S07]  /*1910*/  @!P1 VIADD R10, R10, 0x40 ;  /* 0x000000400a0a9836 */ /* 0x000fce0000000000 */
.L_x_27:
[----:B------:R-:W-:Y:S01]  /*1920*/  LEA R13, R12, 0xc0800000, 0x17 ;  /* 0xc08000000c0d7811 */ /* 0x000fe200078eb8ff */
[----:B------:R-:W-:Y:S04]  /*1930*/  BSSY.RECONVERGENT B2, `(.L_x_32) ;  /* 0x0000036000027945 */ /* 0x000fe80003800200 */
[----:B------:R-:W-:Y:S02]  /*1940*/  IMAD.IADD R14, R4, 0x1, -R13 ;  /* 0x00000001040e7824 */ /* 0x000fe400078e0a0d */
[----:B------:R-:W-:Y:S02]  /*1950*/  VIADD R13, R15, 0xffffff81 ;  /* 0xffffff810f0d7836 */ /* 0x000fe40000000000 */
[----:B------:R-:W0:Y:S01]  /*1960*/  MUFU.RCP R4, R14 ;  /* 0x0000000e00047308 */ /* 0x000e220000001000 */
[----:B------:R-:W-:Y:S01]  /*1970*/  FADD.FTZ R16, -R14, -RZ ;  /* 0x800000ff0e107221 */ /* 0x000fe20000010100 */
[C---:B------:R-:W-:Y:S01]  /*1980*/  IMAD R3, R13.reuse, -0x800000, R3 ;  /* 0xff8000000d037824 */ /* 0x040fe200078e0203 */
[----:B------:R-:W-:-:S05]  /*1990*/  IADD3 R13, PT, PT, R13, 0x7f, -R12 ;  /* 0x0000007f0d0d7810 */ /* 0x000fca0007ffe80c */
[----:B------:R-:W-:Y:S02]  /*19a0*/  IMAD.IADD R13, R13, 0x1, R10 ;  /* 0x000000010d0d7824 */ /* 0x000fe400078e020a */
[----:B0-----:R-:W-:-:S04]  /*19b0*/  FFMA R15, R4, R16, 1 ;  /* 0x3f800000040f7423 */ /* 0x001fc80000000010 */
[----:B------:R-:W-:-:S04]  /*19c0*/  FFMA R4, R4, R15, R4 ;  /* 0x0000000f04047223 */ /* 0x000fc80000000004 */
[----:B------:R-:W-:-:S04]  /*19d0*/  FFMA R15, R3, R4, RZ ;  /* 0x00000004030f7223 */ /* 0x000fc800000000ff */
[----:B------:R-:W-:-:S04]  /*19e0*/  FFMA R17, R16, R15, R3 ;  /* 0x0000000f10117223 */ /* 0x000fc80000000003 */
[----:B------:R-:W-:-:S04]  /*19f0*/  FFMA R17, R4, R17, R15 ;  /* 0x0000001104117223 */ /* 0x000fc8000000000f */
[----:B------:R-:W-:-:S04]  /*1a00*/  FFMA R16, R16, R17, R3 ;  /* 0x0000001110107223 */ /* 0x000fc80000000003 */
[----:B------:R-:W-:-:S05]  /*1a10*/  FFMA R3, R4, R16, R17 ;  /* 0x0000001004037223 */ /* 0x000fca0000000011 */
[----:B------:R-:W-:-:S04]  /*1a20*/  SHF.R.U32.HI R12, RZ, 0x17, R3 ;  /* 0x00000017ff0c7819 */ /* 0x000fc80000011603 */
[----:B------:R-:W-:-:S04]  /*1a30*/  LOP3.LUT R12, R12, 0xff, RZ, 0xc0, !PT ;  /* 0x000000ff0c0c7812 */ /* 0x000fc800078ec0ff */
[----:B------:R-:W-:-:S05]  /*1a40*/  IADD3 R14, PT, PT, R12, R13, RZ ;  /* 0x0000000d0c0e7210 */ /* 0x000fca0007ffe0ff */
[----:B------:R-:W-:-:S05]  /*1a50*/  VIADD R10, R14, 0xffffffff ;  /* 0xffffffff0e0a7836 */ /* 0x000fca0000000000 */
[----:B------:R-:W-:-:S13]  /*1a60*/  ISETP.GE.U32.AND P0, PT, R10, 0xfe, PT ;  /* 0x000000fe0a00780c */ /* 0x000fda0003f06070 */
[----:B------:R-:W-:Y:S05]  /*1a70*/  @!P0 BRA `(.L_x_33) ;  /* 0x0000000000808947 */ /* 0x000fea0003800000 */
[----:B------:R-:W-:-:S13]  /*1a80*/  ISETP.GT.AND P0, PT, R14, 0xfe, PT ;  /* 0x000000fe0e00780c */ /* 0x000fda0003f04270 */
[----:B------:R-:W-:Y:S05]  /*1a90*/  @P0 BRA `(.L_x_34) ;  /* 0x00000000006c0947 */ /* 0x000fea0003800000 */
[----:B------:R-:W-:-:S13]  /*1aa0*/  ISETP.GE.AND P0, PT, R14, 0x1, PT ;  /* 0x000000010e00780c */ /* 0x000fda0003f06270 */
[----:B------:R-:W-:Y:S05]  /*1ab0*/  @P0 BRA `(.L_x_35) ;  /* 0x0000000000740947 */ /* 0x000fea0003800000 */
[----:B------:R-:W-:Y:S02]  /*1ac0*/  ISETP.GE.AND P0, PT, R14, -0x18, PT ;  /* 0xffffffe80e00780c */ /* 0x000fe40003f06270 */
[----:B------:R-:W-:-:S11]  /*1ad0*/  LOP3.LUT R3, R3, 0x80000000, RZ, 0xc0, !PT ;  /* 0x8000000003037812 */ /* 0x000fd600078ec0ff */
[----:B------:R-:W-:Y:S05]  /*1ae0*/  @!P0 BRA `(.L_x_35) ;  /* 0x0000000000688947 */ /* 0x000fea0003800000 */
[-CC-:B------:R-:W-:Y:S01]  /*1af0*/  FFMA.RZ R10, R4, R16.reuse, R17.reuse ;  /* 0x00000010040a7223 */ /* 0x180fe2000000c011 */
[----:B------:R-:W-:Y:S02]  /*1b00*/  VIADD R15, R14, 0x20 ;  /* 0x000000200e0f7836 */ /* 0x000fe40000000000 */
[-CC-:B------:R-:W-:Y:S01]  /*1b10*/  FFMA.RM R13, R4, R16.reuse, R17.reuse ;  /* 0x00000010040d7223 */ /* 0x180fe20000004011 */
[----:B------:R-:W-:Y:S02]  /*1b20*/  ISETP.NE.AND P2, PT, R14, RZ, PT ;  /* 0x000000ff0e00720c */ /* 0x000fe40003f45270 */
[----:B------:R-:W-:Y:S01]  /*1b30*/  LOP3.LUT R12, R10, 0x7fffff, RZ, 0xc0, !PT ;  /* 0x007fffff0a0c7812 */ /* 0x000fe200078ec0ff */
[----:B------:R-:W-:Y:S01]  /*1b40*/  FFMA.RP R10, R4, R16, R17 ;  /* 0x00000010040a7223 */ /* 0x000fe20000008011 */
[----:B------:R-:W-:Y:S01]  /*1b50*/  IMAD.MOV R4, RZ, RZ, -R14 ;  /* 0x000000ffff047224 */ /* 0x000fe200078e0a0e */
[----:B------:R-:W-:Y:S02]  /*1b60*/  ISETP.NE.AND P1, PT, R14, RZ, PT ;  /* 0x000000ff0e00720c */ /* 0x000fe40003f25270 */
[----:B------:R-:W-:-:S02]  /*1b70*/  LOP3.LUT R12, R12, 0x800000, RZ, 0xfc, !PT ;  /* 0x008000000c0c7812 */ /* 0x000fc400078efcff */
[----:B------:R-:W-:Y:S02]  /*1b80*/  FSETP.NEU.FTZ.AND P0, PT, R10, R13, PT ;  /* 0x0000000d0a00720b */ /* 0x000fe40003f1d000 */
[----:B------:R-:W-:Y:S02]  /*1b90*/  SHF.L.U32 R15, R12, R15, RZ ;  /* 0x0000000f0c0f7219 */ /* 0x000fe400000006ff */
[----:B------:R-:W-:Y:S02]  /*1ba0*/  SEL R13, R4, RZ, P2 ;  /* 0x000000ff040d7207 */ /* 0x000fe40001000000 */
[----:B------:R-:W-:Y:S02]  /*1bb0*/  ISETP.NE.AND P1, PT, R15, RZ, P1 ;  /* 0x000000ff0f00720c */ /* 0x000fe40000f25270 */
[----:B------:R-:W-:Y:S02]  /*1bc0*/  SHF.R.U32.HI R13, RZ, R13, R12 ;  /* 0x0000000dff0d7219 */ /* 0x000fe4000001160c */
[----:B------:R-:W-:-:S02]  /*1bd0*/  PLOP3.LUT P0, PT, P0, P1, PT, 0xf8, 0x8f ;  /* 0x00000000008f781c */ /* 0x000fc40000703f70 */
[----:B------:R-:W-:Y:S02]  /*1be0*/  SHF.R.U32.HI R15, RZ, 0x1, R13 ;  /* 0x00000001ff0f7819 */ /* 0x000fe4000001160d */
[----:B------:R-:W-:-:S04]  /*1bf0*/  SEL R4, RZ, 0x1, !P0 ;  /* 0x00000001ff047807 */ /* 0x000fc80004000000 */
[----:B------:R-:W-:-:S04]  /*1c00*/  LOP3.LUT R4, R4, 0x1, R15, 0xf8, !PT ;  /* 0x0000000104047812 */ /* 0x000fc800078ef80f */
[----:B------:R-:W-:-:S05]  /*1c10*/  LOP3.LUT R4, R4, R13, RZ, 0xc0, !PT ;  /* 0x0000000d04047212 */ /* 0x000fca00078ec0ff */
[----:B------:R-:W-:-:S05]  /*1c20*/  IMAD.IADD R4, R15, 0x1, R4 ;  /* 0x000000010f047824 */ /* 0x000fca00078e0204 */
[----:B------:R-:W-:Y:S01]  /*1c30*/  LOP3.LUT R3, R4, R3, RZ, 0xfc, !PT ;  /* 0x0000000304037212 */ /* 0x000fe200078efcff */
[----:B------:R-:W-:Y:S06]  /*1c40*/  BRA `(.L_x_35) ;  /* 0x0000000000107947 */ /* 0x000fec0003800000 */
.L_x_34:
[----:B------:R-:W-:-:S04]  /*1c50*/  LOP3.LUT R3, R3, 0x80000000, RZ, 0xc0, !PT ;  /* 0x8000000003037812 */ /* 0x000fc800078ec0ff */
[----:B------:R-:W-:Y:S01]  /*1c60*/  LOP3.LUT R3, R3, 0x7f800000, RZ, 0xfc, !PT ;  /* 0x7f80000003037812 */ /* 0x000fe200078efcff */
[----:B------:R-:W-:Y:S06]  /*1c70*/  BRA `(.L_x_35) ;  /* 0x0000000000047947 */ /* 0x000fec0003800000 */
.L_x_33:
[----:B------:R-:W-:-:S07]  /*1c80*/  LEA R3, R13, R3, 0x17 ;  /* 0x000000030d037211 */ /* 0x000fce00078eb8ff */
.L_x_35:
[----:B------:R-:W-:Y:S05]  /*1c90*/  BSYNC.RECONVERGENT B2 ;  /* 0x0000000000027941 */ /* 0x000fea0003800200 */
.L_x_32:
[----:B------:R-:W-:Y:S05]  /*1ca0*/  BRA `(.L_x_36) ;  /* 0x0000000000207947 */ /* 0x000fea0003800000 */
.L_x_31:
[----:B------:R-:W-:-:S04]  /*1cb0*/  LOP3.LUT R3, R4, 0x80000000, R3, 0x48, !PT ;  /* 0x8000000004037812 */ /* 0x000fc800078e4803 */
[----:B------:R-:W-:Y:S01]  /*1cc0*/  LOP3.LUT R3, R3, 0x7f800000, RZ, 0xfc, !PT ;  /* 0x7f80000003037812 */ /* 0x000fe200078efcff */
[----:B------:R-:W-:Y:S06]  /*1cd0*/  BRA `(.L_x_36) ;  /* 0x0000000000147947 */ /* 0x000fec0003800000 */
.L_x_30:
[----:B------:R-:W-:Y:S01]  /*1ce0*/  LOP3.LUT R3, R4, 0x80000000, R3, 0x48, !PT ;  /* 0x8000000004037812 */ /* 0x000fe200078e4803 */
[----:B------:R-:W-:Y:S06]  /*1cf0*/  BRA `(.L_x_36) ;  /* 0x00000000000c7947 */ /* 0x000fec0003800000 */
.L_x_29:
[----:B------:R-:W0:Y:S01]  /*1d00*/  MUFU.RSQ R3, -QNAN ;  /* 0xffc0000000037908 */ /* 0x000e220000001400 */
[----:B------:R-:W-:Y:S05]  /*1d10*/  BRA `(.L_x_36) ;  /* 0x0000000000047947 */ /* 0x000fea0003800000 */
.L_x_28:
[----:B------:R-:W-:-:S07]  /*1d20*/  FADD.FTZ R3, R3, R4 ;  /* 0x0000000403037221 */ /* 0x000fce0000010000 */
.L_x_36:
[----:B------:R-:W-:Y:S05]  /*1d30*/  BSYNC.RECONVERGENT B1 ;  /* 0x0000000000017941 */ /* 0x000fea0003800200 */
.L_x_26:
[----:B------:R-:W-:Y:S02]  /*1d40*/  IMAD.MOV.U32 R12, RZ, RZ, R6 ;  /* 0x000000ffff0c7224 */ /* 0x000fe400078e0006 */
[----:B------:R-:W-:-:S04]  /*1d50*/  IMAD.MOV.U32 R13, RZ, RZ, 0x0 ;  /* 0x00000000ff0d7424 */ /* 0x000fc800078e00ff */
[----:B0-----:R-:W-:Y:S05]  /*1d60*/  RET.REL.NODEC R12 `(_Z26backprojection_kernel_fastPfS_S_S_S_fffffjjj) ;  /* 0xffffffe00ca47950 */ /* 0x001fea0003c3ffff */
.L_x_37:
[----:B------:R-:W-:-:S00]  /*1d70*/  BRA `(.L_x_37) ;  /* 0xfffffffc00fc7947 */ /* 0x000fc0000383ffff */
[----:B------:R-:W-:-:S00]  /*1d80*/  NOP ;  /* 0x0000000000007918 */ /* 0x000fc00000000000 */
[----:B------:R-:W-:-:S00]  /*1d90*/  NOP ;  /* 0x0000000000007918 */ /* 0x000fc00000000000 */
[----:B------:R-:W-:-:S00]  /*1da0*/  NOP ;  /* 0x0000000000007918 */ /* 0x000fc00000000000 */
[----:B------:R-:W-:-:S00]  /*1db0*/  NOP ;  /* 0x0000000000007918 */ /* 0x000fc00000000000 */
[----:B------:R-:W-:-:S00]  /*1dc0*/  NOP ;  /* 0x0000000000007918 */ /* 0x000fc00000000000 */
[----:B------:R-:W-:-:S00]  /*1dd0*/  NOP ;  /* 0x0000000000007918 */ /* 0x000fc00000000000 */
[----:B------:R-:W-:-:S00]  /*1de0*/  NOP ;  /* 0x0000000000007918 */ /* 0x000fc00000000000 */
[----:B------:R-:W-:-:S00]  /*1df0*/  NOP ;  /* 0x0000000000007918 */ /* 0x000fc00000000000 */
.L_x_66:


//--------------------- .text._Z29calculate_cos_alpha_and_tempcPfS_S_S_S_S_f --------------------------
	.section	.text._Z29calculate_cos_alpha_and_tempcPfS_S_S_S_S_f,"ax",@progbits
	.align	128
        .global         _Z29calculate_cos_alpha_and_tempcPfS_S_S_S_S_f
        .type           _Z29calculate_cos_alpha_and_tempcPfS_S_S_S_S_f,@function
        .size           _Z29calculate_cos_alpha_and_tempcPfS_S_S_S_S_f,(.L_x_68 - _Z29calculate_cos_alpha_and_tempcPfS_S_S_S_S_f)
        .other          _Z29calculate_cos_alpha_and_tempcPfS_S_S_S_S_f,@"STO_CUDA_ENTRY STV_DEFAULT"
_Z29calculate_cos_alpha_and_tempcPfS_S_S_S_S_f:
.text._Z29calculate_cos_alpha_and_tempcPfS_S_S_S_S_f:
[----:B------:R-:W-:Y:S01]  /*0000*/  LDC R1, c[0x0][0x37c] ;  /* 0x0000df00ff017b82 */ /* 0x000fe20000000800 */
[----:B------:R-:W0:Y:S07]  /*0010*/  S2R R17, SR_TID.X ;  /* 0x0000000000117919 */ /* 0x000e2e0000002100 */
[----:B------:R-:W0:Y:S01]  /*0020*/  LDC.64 R4, c[0x0][0x3a0] ;  /* 0x0000e800ff047b82 */ /* 0x000e220000000a00 */
[----:B------:R-:W1:Y:S01]  /*0030*/  LDCU.64 UR4, c[0x0][0x358] ;  /* 0x00006b00ff0477ac */ /* 0x000e620008000a00 */
[----:B------:R-:W2:Y:S01]  /*0040*/  S2R R15, SR_CTAID.X ;  /* 0x00000000000f7919 */ /* 0x000ea20000002500 */
[----:B------:R-:W3:Y:S05]  /*0050*/  S2R R13, SR_CTAID.Y ;  /* 0x00000000000d7919 */ /* 0x000eea0000002600 */
[----:B------:R-:W4:Y:S08]  /*0060*/  LDC.64 R10, c[0x0][0x3a8] ;  /* 0x0000ea00ff0a7b82 */ /* 0x000f300000000a00 */
[----:B------:R-:W2:Y:S08]  /*0070*/  LDC.64 R6, c[0x0][0x390] ;  /* 0x0000e400ff067b82 */ /* 0x000eb00000000a00 */
[----:B------:R-:W3:Y:S01]  /*0080*/  LDC.64 R8, c[0x0][0x398] ;  /* 0x0000e600ff087b82 */ /* 0x000ee20000000a00 */
[----:B0-----:R-:W-:-:S04]  /*0090*/  IMAD.WIDE.U32 R4, R17, 0x4, R4 ;  /* 0x0000000411047825 */ /* 0x001fc800078e0004 */
[----:B----4-:R-:W-:Y:S01]  /*00a0*/  IMAD.WIDE.U32 R10, R17, 0x4, R10 ;  /* 0x00000004110a7825 */ /* 0x010fe200078e000a */
[----:B-1----:R0:W4:Y:S04]  /*00b0*/  LDG.E R2, desc[UR4][R4.64] ;  /* 0x0000000404027981 */ /* 0x002128000c1e1900 */
[----:B------:R-:W5:Y:S01]  /*00c0*/  LDG.E R3, desc[UR4][R10.64] ;  /* 0x000000040a037981 */ /* 0x000f62000c1e1900 */
[----:B--2---:R-:W-:-:S06]  /*00d0*/  IMAD.WIDE.U32 R6, R15, 0x4, R6 ;  /* 0x000000040f067825 */ /* 0x004fcc00078e0006 */
[----:B------:R-:W2:Y:S01]  /*00e0*/  LDG.E R7, desc[UR4][R6.64] ;  /* 0x0000000406077981 */ /* 0x000ea2000c1e1900 */
[----:B---3--:R-:W-:-:S06]  /*00f0*/  IMAD.WIDE.U32 R8, R13, 0x4, R8 ;  /* 0x000000040d087825 */ /* 0x008fcc00078e0008 */
[----:B------:R2:W3:Y:S01]  /*0100*/  LDG.E R8, desc[UR4][R8.64] ;  /* 0x0000000408087981 */ /* 0x0004e2000c1e1900 */
[----:B------:R-:W1:Y:S01]  /*0110*/  LDCU UR6, c[0x0][0x360] ;  /* 0x00006c00ff0677ac */ /* 0x000e620008000800 */
[----:B------:R-:W0:Y:S01]  /*0120*/  LDCU UR7, c[0x0][0x374] ;  /* 0x00006e80ff0777ac */ /* 0x000e220008000800 */
[----:B-1----:R-:W-:Y:S02]  /*0130*/  IMAD R12, R13, UR6, R17 ;  /* 0x000000060d0c7c24 */ /* 0x002fe4000f8e0211 */
[----:B0-----:R-:W-:Y:S01]  /*0140*/  IMAD.WIDE.U32 R4, R15, UR6, RZ ;  /* 0x000000060f047c25 */ /* 0x001fe2000f8e00ff */
[----:B------:R-:W-:Y:S03]  /*0150*/  BSSY.RECONVERGENT B0, `(.L_x_38) ;  /* 0x0000015000007945 */ /* 0x000fe60003800200 */
[----:B------:R-:W-:Y:S02]  /*0160*/  IMAD R15, R5, UR7, RZ ;  /* 0x00000007050f7c24 */ /* 0x000fe4000f8e02ff */
[----:B----4-:R-:W-:-:S04]  /*0170*/  FMUL R0, R2, R2 ;  /* 0x0000000202007220 */ /* 0x010fc80000400000 */
[----:B-----5:R-:W-:-:S04]  /*0180*/  FFMA R0, R3, R3, R0 ;  /* 0x0000000303007223 */ /* 0x020fc80000000000 */
[----:B------:R-:W-:Y:S01]  /*0190*/  VIADD R13, R0, 0xf3000000 ;  /* 0xf3000000000d7836 */ /* 0x000fe20000000000 */
[----:B------:R0:W1:Y:S04]  /*01a0*/  MUFU.RSQ R11, R0 ;  /* 0x00000000000b7308 */ /* 0x0000680000001400 */
[----:B------:R-:W-:Y:S01]  /*01b0*/  ISETP.GT.U32.AND P0, PT, R13, 0x727fffff, PT ;  /* 0x727fffff0d00780c */ /* 0x000fe20003f04070 */
[----:B------:R-:W-:Y:S02]  /*01c0*/  IMAD.MOV.U32 R13, RZ, RZ, RZ ;  /* 0x000000ffff0d7224 */ /* 0x000fe400078e00ff */
[----:B------:R-:W-:-:S04]  /*01d0*/  IMAD.WIDE.U32 R4, R4, UR7, R12 ;  /* 0x0000000704047c25 */ /* 0x000fc8000f8e000c */
[----:B--2---:R-:W-:Y:S01]  /*01e0*/  FADD R9, R7, -R2 ;  /* 0x8000000207097221 */ /* 0x004fe20000000000 */
[----:B---3--:R-:W-:Y:S01]  /*01f0*/  FADD R8, R8, -R3 ;  /* 0x8000000308087221 */ /* 0x008fe20000000000 */
[----:B------:R-:W-:-:S04]  /*0200*/  IADD3 R7, PT, PT, R5, R15, RZ ;  /* 0x0000000f05077210 */ /* 0x000fc80007ffe0ff */
[----:B01----:R-:W-:Y:S05]  /*0210*/  @!P0 BRA `(.L_x_39) ;  /* 0x0000000000108947 */ /* 0x003fea0003800000 */
[----:B------:R-:W-:-:S07]  /*0220*/  MOV R14, 0x240 ;  /* 0x00000240000e7802 */ /* 0x000fce0000000f00 */
[----:B------:R-:W-:Y:S05]  /*0230*/  CALL.REL.NOINC `($__internal_3_$__cuda_sm20_sqrt_rn_f32_slowpath) ;  /* 0x0000000400507944 */ /* 0x000fea0003c00000 */
[----:B------:R-:W-:Y:S01]  /*0240*/  IMAD.MOV.U32 R11, RZ, RZ, R6 ;  /* 0x000000ffff0b7224 */ /* 0x000fe200078e0006 */
[----:B------:R-:W-:Y:S06]  /*0250*/  BRA `(.L_x_40) ;  /* 0x0000000000107947 */ /* 0x000fec0003800000 */
.L_x_39:
[----:B------:R-:W-:Y:S01]  /*0260*/  FMUL.FTZ R13, R0, R11 ;  /* 0x0000000b000d7220 */ /* 0x000fe20000410000 */
[----:B------:R-:W-:-:S03]  /*0270*/  FMUL.FTZ R11, R11, 0.5 ;  /* 0x3f0000000b0b7820 */ /* 0x000fc60000410000 */
[----:B------:R-:W-:-:S04]  /*0280*/  FFMA R0, -R13, R13, R0 ;  /* 0x0000000d0d007223 */ /* 0x000fc80000000100 */
[----:B------:R-:W-:-:S07]  /*0290*/  FFMA R11, R0, R11, R13 ;  /* 0x0000000b000b7223 */ /* 0x000fce000000000d */
.L_x_40:
[----:B------:R-:W-:Y:S05]  /*02a0*/  BSYNC.RECONVERGENT B0 ;  /* 0x0000000000007941 */ /* 0x000fea0003800200 */
.L_x_38:
[----:B------:R-:W-:Y:S01]  /*02b0*/  FMUL R0, R8, R8 ;  /* 0x0000000808007220 */ /* 0x000fe20000400000 */
[----:B------:R-:W-:Y:S03]  /*02c0*/  BSSY.RECONVERGENT B0, `(.L_x_41) ;  /* 0x000000d000007945 */ /* 0x000fe60003800200 */
[----:B------:R-:W-:-:S04]  /*02d0*/  FFMA R0, R9, R9, R0 ;  /* 0x0000000909007223 */ /* 0x000fc80000000000 */
[----:B------:R0:W1:Y:S01]  /*02e0*/  MUFU.RSQ R13, R0 ;  /* 0x00000000000d7308 */ /* 0x0000620000001400 */
[----:B------:R-:W-:-:S04]  /*02f0*/  IADD3 R6, PT, PT, R0, -0xd000000, RZ ;  /* 0xf300000000067810 */ /* 0x000fc80007ffe0ff */
[----:B------:R-:W-:-:S13]  /*0300*/  ISETP.GT.U32.AND P0, PT, R6, 0x727fffff, PT ;  /* 0x727fffff0600780c */ /* 0x000fda0003f04070 */
[----:B01----:R-:W-:Y:S05]  /*0310*/  @!P0 BRA `(.L_x_42) ;  /* 0x00000000000c8947 */ /* 0x003fea0003800000 */
[----:B------:R-:W-:-:S07]  /*0320*/  MOV R14, 0x340 ;  /* 0x00000340000e7802 */ /* 0x000fce0000000f00 */
[----:B------:R-:W-:Y:S05]  /*0330*/  CALL.REL.NOINC `($__internal_3_$__cuda_sm20_sqrt_rn_f32_slowpath) ;  /* 0x0000000400107944 */ /* 0x000fea0003c00000 */
[----:B------:R-:W-:Y:S05]  /*0340*/  BRA `(.L_x_43) ;  /* 0x0000000000107947 */ /* 0x000fea0003800000 */
.L_x_42:
[----:B------:R-:W-:Y:S01]  /*0350*/  FMUL.FTZ R15, R0, R13 ;  /* 0x0000000d000f7220 */ /* 0x000fe20000410000 */
[----:B------:R-:W-:-:S03]  /*0360*/  FMUL.FTZ R6, R13, 0.5 ;  /* 0x3f0000000d067820 */ /* 0x000fc60000410000 */
[----:B------:R-:W-:-:S04]  /*0370*/  FFMA R0, -R15, R15, R0 ;  /* 0x0000000f0f007223 */ /* 0x000fc80000000100 */
[----:B------:R-:W-:-:S07]  /*0380*/  FFMA R6, R0, R6, R15 ;  /* 0x0000000600067223 */ /* 0x000fce000000000f */
.L_x_43:
[----:B------:R-:W-:Y:S05]  /*0390*/  BSYNC.RECONVERGENT B0 ;  /* 0x0000000000007941 */ /* 0x000fea0003800200 */
.L_x_41:
[----:B------:R-:W0:Y:S01]  /*03a0*/  MUFU.RCP R10, R11 ;  /* 0x0000000b000a7308 */ /* 0x000e220000001000 */
[----:B------:R-:W-:Y:S01]  /*03b0*/  FMUL R3, R3, R8 ;  /* 0x0000000803037220 */ /* 0x000fe20000400000 */
[----:B------:R-:W-:Y:S03]  /*03c0*/  BSSY.RECONVERGENT B0, `(.L_x_44) ;  /* 0x000000d000007945 */ /* 0x000fe60003800200 */
[----:B------:R-:W-:-:S04]  /*03d0*/  FFMA R0, -R2, R9, -R3 ;  /* 0x0000000902007223 */ /* 0x000fc80000000903 */
[----:B------:R-:W1:Y:S01]  /*03e0*/  FCHK P0, R0, R11 ;  /* 0x0000000b00007302 */ /* 0x000e620000000000 */
[----:B0-----:R-:W-:-:S04]  /*03f0*/  FFMA R13, R10, -R11, 1 ;  /* 0x3f8000000a0d7423 */ /* 0x001fc8000000080b */
[----:B------:R-:W-:-:S04]  /*0400*/  FFMA R13, R10, R13, R10 ;  /* 0x0000000d0a0d7223 */ /* 0x000fc8000000000a */
[----:B------:R-:W-:-:S04]  /*0410*/  FFMA R2, R0, R13, RZ ;  /* 0x0000000d00027223 */ /* 0x000fc800000000ff */
[----:B------:R-:W-:-:S04]  /*0420*/  FFMA R3, R2, -R11, R0 ;  /* 0x8000000b02037223 */ /* 0x000fc80000000000 */
[----:B------:R-:W-:Y:S01]  /*0430*/  FFMA R3, R13, R3, R2 ;  /* 0x000000030d037223 */ /* 0x000fe20000000002 */
[----:B-1----:R-:W-:Y:S06]  /*0440*/  @!P0 BRA `(.L_x_45) ;  /* 0x0000000000108947 */ /* 0x002fec0003800000 */
[----:B------:R-:W-:Y:S01]  /*0450*/  IMAD.MOV.U32 R3, RZ, RZ, R11 ;  /* 0x000000ffff037224 */ /* 0x000fe200078e000b */
[----:B------:R-:W-:-:S07]  /*0460*/  MOV R8, 0x480 ;  /* 0x0000048000087802 */ /* 0x000fce0000000f00 */
[----:B------:R-:W-:Y:S05]  /*0470*/  CALL.REL.NOINC `($__internal_4_$__cuda_sm3x_div_rn_noftz_f32_slowpath) ;  /* 0x0000000400187944 */ /* 0x000fea0003c00000 */
[----:B------:R-:W-:-:S07]  /*0480*/  MOV R3, R0 ;  /* 0x0000000000037202 */ /* 0x000fce0000000f00 */
.L_x_45:
[----:B------:R-:W-:Y:S05]  /*0490*/  BSYNC.RECONVERGENT B0 ;  /* 0x0000000000007941 */ /* 0x000fea0003800200 */
.L_x_44:
[----:B------:R-:W0:Y:S01]  /*04a0*/  MUFU.RCP R9, R6 ;  /* 0x0000000600097308 */ /* 0x000e220000001000 */
[----:B------:R-:W-:Y:S07]  /*04b0*/  BSSY.RECONVERGENT B0, `(.L_x_46) ;  /* 0x000000d000007945 */ /* 0x000fee0003800200 */
        /* <DEDUP_REMOVED lines=8> */
[----:B------:R-:W-:Y:S02]  /*0540*/  MOV R3, R6 ;  /* 0x0000000600037202 */ /* 0x000fe40000000f00 */
[----:B------:R-:W-:-:S07]  /*0550*/  MOV R8, 0x570 ;  /* 0x0000057000087802 */ /* 0x000fce0000000f00 */
[----:B------:R-:W-:Y:S05]  /*0560*/  CALL.REL.NOINC `($__internal_4_$__cuda_sm3x_div_rn_noftz_f32_slowpath) ;  /* 0x0000000000dc7944 */ /* 0x000fea0003c00000 */
[----:B------:R-:W-:-:S07]  /*0570*/  IMAD.MOV.U32 R9, RZ, RZ, R0 ;  /* 0x000000ffff097224 */ /* 0x000fce00078e0000 */
.L_x_47:
[----:B------:R-:W-:Y:S05]  /*0580*/  BSYNC.RECONVERGENT B0 ;  /* 0x0000000000007941 */ /* 0x000fea0003800200 */
.L_x_46:
[----:B------:R-:W0:Y:S01]  /*0590*/  LDCU.64 UR6, c[0x0][0x380] ;  /* 0x00007000ff0677ac */ /* 0x000e220008000a00 */
[----:B------:R-:W1:Y:S01]  /*05a0*/  MUFU.RCP R0, |R9| ;  /* 0x4000000900007308 */ /* 0x000e620000001000 */
[C---:B------:R-:W-:Y:S01]  /*05b0*/  SHF.L.U32 R2, R4.reuse, 0x2, RZ ;  /* 0x0000000204027819 */ /* 0x040fe200000006ff */
[----:B------:R-:W-:Y:S01]  /*05c0*/  FADD R13, |R9|, -RZ ;  /* 0x800000ff090d7221 */ /* 0x000fe20000000200 */
[----:B------:R-:W2:Y:S01]  /*05d0*/  LDCU UR8, c[0x0][0x3b0] ;  /* 0x00007600ff0877ac */ /* 0x000ea20008000800 */
[----:B------:R-:W-:Y:S01]  /*05e0*/  SHF.L.U64.HI R7, R4, 0x2, R7 ;  /* 0x0000000204077819 */ /* 0x000fe20000010207 */
[----:B------:R-:W-:Y:S01]  /*05f0*/  BSSY.RECONVERGENT B0, `(.L_x_48) ;  /* 0x0000012000007945 */ /* 0x000fe20003800200 */
[----:B0-----:R-:W-:Y:S01]  /*0600*/  IADD3 R4, P0, PT, R2, UR6, RZ ;  /* 0x0000000602047c10 */ /* 0x001fe2000ff1e0ff */
[----:B-1----:R-:W-:-:S03]  /*0610*/  FFMA R3, R0, -|R9|, 1 ;  /* 0x3f80000000037423 */ /* 0x002fc60000000c09 */
[----:B------:R-:W-:Y:S01]  /*0620*/  IADD3.X R5, PT, PT, R7, UR7, RZ, P0, !PT ;  /* 0x0000000707057c10 */ /* 0x000fe200087fe4ff */
[----:B--2---:R-:W-:Y:S02]  /*0630*/  IMAD.U32 R10, RZ, RZ, UR8 ;  /* 0x00000008ff0a7e24 */ /* 0x004fe4000f8e00ff */
[----:B------:R-:W-:Y:S02]  /*0640*/  FFMA R0, R0, R3, R0 ;  /* 0x0000000300007223 */ /* 0x000fe40000000000 */
[----:B------:R0:W-:Y:S02]  /*0650*/  STG.E desc[UR4][R4.64], R13 ;  /* 0x0000000d04007986 */ /* 0x0001e4000c101904 */
[----:B------:R-:W-:Y:S01]  /*0660*/  FFMA R3, R0, UR8, RZ ;  /* 0x0000000800037c23 */ /* 0x000fe200080000ff */
[----:B------:R-:W1:Y:S03]  /*0670*/  FCHK P0, R10, |R9| ;  /* 0x400000090a007302 */ /* 0x000e660000000000 */
[----:B------:R-:W-:-:S04]  /*0680*/  FFMA R8, R3, -|R9|, UR8 ;  /* 0x0000000803087e23 */ /* 0x000fc80008000c09 */
[----:B------:R-:W-:Y:S01]  /*0690*/  FFMA R11, R0, R8, R3 ;  /* 0x00000008000b7223 */ /* 0x000fe20000000003 */
[----:B01----:R-:W-:Y:S06]  /*06a0*/  @!P0 BRA `(.L_x_49) ;  /* 0x0000000000188947 */ /* 0x003fec0003800000 */
[----:B------:R-:W0:Y:S01]  /*06b0*/  LDCU UR6, c[0x0][0x3b0] ;  /* 0x00007600ff0677ac */ /* 0x000e220008000800 */
[----:B------:R-:W-:Y:S02]  /*06c0*/  MOV R3, R13 ;  /* 0x0000000d00037202 */ /* 0x000fe40000000f00 */
[----:B------:R-:W-:Y:S01]  /*06d0*/  MOV R8, 0x700 ;  /* 0x0000070000087802 */ /* 0x000fe20000000f00 */
[----:B0-----:R-:W-:-:S07]  /*06e0*/  IMAD.U32 R0, RZ, RZ, UR6 ;  /* 0x00000006ff007e24 */ /* 0x001fce000f8e00ff */
[----:B------:R-:W-:Y:S05]  /*06f0*/  CALL.REL.NOINC `($__internal_4_$__cuda_sm3x_div_rn_noftz_f32_slowpath) ;  /* 0x0000000000787944 */ /* 0x000fea0003c00000 */
[----:B------:R-:W-:-:S07]  /*0700*/  MOV R11, R0 ;  /* 0x00000000000b7202 */ /* 0x000fce0000000f00 */
.L_x_49:
[----:B------:R-:W-:Y:S05]  /*0710*/  BSYNC.RECONVERGENT B0 ;  /* 0x0000000000007941 */ /* 0x000fea0003800200 */
.L_x_48:
[----:B------:R-:W0:Y:S01]  /*0720*/  LDCU.64 UR6, c[0x0][0x388] ;  /* 0x00007100ff0677ac */ /* 0x000e220008000a00 */
[----:B------:R-:W-:Y:S01]  /*0730*/  FADD R11, -R11, R6 ;  /* 0x000000060b0b7221 */ /* 0x000fe20000000100 */
[----:B0-----:R-:W-:-:S04]  /*0740*/  IADD3 R2, P0, PT, R2, UR6, RZ ;  /* 0x0000000602027c10 */ /* 0x001fc8000ff1e0ff */
[----:B------:R-:W-:-:S05]  /*0750*/  IADD3.X R3, PT, PT, R7, UR7, RZ, P0, !PT ;  /* 0x0000000707037c10 */ /* 0x000fca00087fe4ff */
[----:B------:R-:W-:Y:S01]  /*0760*/  STG.E desc[UR4][R2.64], R11 ;  /* 0x0000000b02007986 */ /* 0x000fe2000c101904 */
[----:B------:R-:W-:Y:S05]  /*0770*/  EXIT ;  /* 0x000000000000794d */ /* 0x000fea0003800000 */
        .weak           $__internal_3_$__cuda_sm20_sqrt_rn_f32_slowpath
        .type           $__internal_3_$__cuda_sm20_sqrt_rn_f32_slowpath,@function
        .size           $__internal_3_$__cuda_sm20_sqrt_rn_f32_slowpath,($__internal_4_$__cuda_sm3x_div_rn_noftz_f32_slowpath - $__internal_3_$__cuda_sm20_sqrt_rn_f32_slowpath)
$__internal_3_$__cuda_sm20_sqrt_rn_f32_slowpath:
[----:B------:R-:W-:-:S13]  /*0780*/  LOP3.LUT P0, RZ, R0, 0x7fffffff, RZ, 0xc0, !PT ;  /* 0x7fffffff00ff7812 */ /* 0x000fda000780c0ff */
[----:B------:R-:W-:Y:S01]  /*0790*/  @!P0 IMAD.MOV.U32 R6, RZ, RZ, R0 ;  /* 0x000000ffff068224 */ /* 0x000fe200078e0000 */
[----:B------:R-:W-:Y:S06]  /*07a0*/  @!P0 BRA `(.L_x_50) ;  /* 0x0000000000408947 */ /* 0x000fec0003800000 */
[----:B------:R-:W-:-:S13]  /*07b0*/  FSETP.GEU.FTZ.AND P0, PT, R0, RZ, PT ;  /* 0x000000ff0000720b */ /* 0x000fda0003f1e000 */
[----:B------:R-:W-:Y:S01]  /*07c0*/  @!P0 MOV R6, 0x7fffffff ;  /* 0x7fffffff00068802 */ /* 0x000fe20000000f00 */
        /* <DEDUP_REMOVED lines=8> */
[----:B------:R-:W-:-:S03]  /*0850*/  @P0 FMUL.FTZ R13, R13, 0.5 ;  /* 0x3f0000000d0d0820 */ /* 0x000fc60000410000 */
[----:B------:R-:W-:-:S04]  /*0860*/  @P0 FADD.FTZ R6, -R15, -RZ ;  /* 0x800000ff0f060221 */ /* 0x000fc80000010100 */
[----:B------:R-:W-:Y:S01]  /*0870*/  @P0 FFMA R12, R15, R6, R10 ;  /* 0x000000060f0c0223 */ /* 0x000fe2000000000a */
[----:B------:R-:W-:-:S03]  /*0880*/  @!P0 IMAD.MOV.U32 R6, RZ, RZ, R0 ;  /* 0x000000ffff068224 */ /* 0x000fc600078e0000 */
[----:B------:R-:W-:-:S04]  /*0890*/  @P0 FFMA R12, R12, R13, R15 ;  /* 0x0000000d0c0c0223 */ /* 0x000fc8000000000f */
[----:B------:R-:W-:-:S07]  /*08a0*/  @P0 FMUL.FTZ R6, R12, 2.3283064365386962891e-10 ;  /* 0x2f8000000c060820 */ /* 0x000fce0000410000 */
.L_x_50:
[----:B------:R-:W-:Y:S01]  /*08b0*/  MOV R12, R14 ;  /* 0x0000000e000c7202 */ /* 0x000fe20000000f00 */
[----:B------:R-:W-:-:S04]  /*08c0*/  IMAD.MOV.U32 R13, RZ, RZ, 0x0 ;  /* 0x00000000ff0d7424 */ /* 0x000fc800078e00ff */
[----:B------:R-:W-:Y:S05]  /*08d0*/  RET.REL.NODEC R12 `(_Z29calculate_cos_alpha_and_tempcPfS_S_S_S_S_f) ;  /* 0xfffffff40cc87950 */ /* 0x000fea0003c3ffff */
        .weak           $__internal_4_$__cuda_sm3x_div_rn_noftz_f32_slowpath
        .type           $__internal_4_$__cuda_sm3x_div_rn_noftz_f32_slowpath,@function
        .size           $__internal_4_$__cuda_sm3x_div_rn_noftz_f32_slowpath,(.L_x_68 - $__internal_4_$__cuda_sm3x_div_rn_noftz_f32_slowpath)
$__internal_4_$__cuda_sm3x_div_rn_noftz_f32_slowpath:
[----:B------:R-:W-:Y:S01]  /*08e0*/  SHF.R.U32.HI R10, RZ, 0x17, R3 ;  /* 0x00000017ff0a7819 */ /* 0x000fe20000011603 */
[----:B------:R-:W-:Y:S01]  /*08f0*/  BSSY.RECONVERGENT B1, `(.L_x_51) ;  /* 0x0000062000017945 */ /* 0x000fe20003800200 */
[----:B------:R-:W-:Y:S02]  /*0900*/  SHF.R.U32.HI R9, RZ, 0x17, R0 ;  /* 0x00000017ff097819 */ /* 0x000fe40000011600 */
[----:B------:R-:W-:Y:S02]  /*0910*/  LOP3.LUT R10, R10, 0xff, RZ, 0xc0, !PT ;  /* 0x000000ff0a0a7812 */ /* 0x000fe400078ec0ff */
[----:B------:R-:W-:Y:S02]  /*0920*/  LOP3.LUT R14, R9, 0xff, RZ, 0xc0, !PT ;  /* 0x000000ff090e7812 */ /* 0x000fe400078ec0ff */
[----:B------:R-:W-:-:S03]  /*0930*/  IADD3 R12, PT, PT, R10, -0x1, RZ ;  /* 0xffffffff0a0c7810 */ /* 0x000fc60007ffe0ff */
[----:B------:R-:W-:Y:S01]  /*0940*/  VIADD R11, R14, 0xffffffff ;  /* 0xffffffff0e0b7836 */ /* 0x000fe20000000000 */
[----:B------:R-:W-:-:S04]  /*0950*/  ISETP.GT.U32.AND P0, PT, R12, 0xfd, PT ;  /* 0x000000fd0c00780c */ /* 0x000fc80003f04070 */
[----:B------:R-:W-:-:S13]  /*0960*/  ISETP.GT.U32.OR P0, PT, R11, 0xfd, P0 ;  /* 0x000000fd0b00780c */ /* 0x000fda0000704470 */
[----:B------:R-:W-:Y:S01]  /*0970*/  @!P0 MOV R9, RZ ;  /* 0x000000ff00098202 */ /* 0x000fe20000000f00 */
        /* <DEDUP_REMOVED lines=24> */
.L_x_52:
[----:B------:R-:W-:Y:S01]  /*0b00*/  LEA R12, R10, 0xc0800000, 0x17 ;  /* 0xc08000000a0c7811 */ /* 0x000fe200078eb8ff */
[----:B------:R-:W-:Y:S03]  /*0b10*/  BSSY.RECONVERGENT B2, `(.L_x_57) ;  /* 0x0000036000027945 */ /* 0x000fe60003800200 */
[----:B------:R-:W-:Y:S01]  /*0b20*/  IADD3 R12, PT, PT, -R12, R3, RZ ;  /* 0x000000030c0c7210 */ /* 0x000fe20007ffe1ff */
[----:B------:R-:W-:-:S03]  /*0b30*/  VIADD R3, R14, 0xffffff81 ;  /* 0xffffff810e037836 */ /* 0x000fc60000000000 */
[----:B------:R-:W0:Y:S01]  /*0b40*/  MUFU.RCP R11, R12 ;  /* 0x0000000c000b7308 */ /* 0x000e220000001000 */
[----:B------:R-:W-:Y:S01]  /*0b50*/  FADD.FTZ R13, -R12, -RZ ;  /* 0x800000ff0c0d7221 */ /* 0x000fe20000010100 */
[C---:B------:R-:W-:Y:S01]  /*0b60*/  IMAD R0, R3.reuse, -0x800000, R0 ;  /* 0xff80000003007824 */ /* 0x040fe200078e0200 */
[----:B------:R-:W-:-:S04]  /*0b70*/  IADD3 R10, PT, PT, R3, 0x7f, -R10 ;  /* 0x0000007f030a7810 */ /* 0x000fc80007ffe80a */
[----:B------:R-:W-:Y:S01]  /*0b80*/  IADD3 R10, PT, PT, R10, R9, RZ ;  /* 0x000000090a0a7210 */ /* 0x000fe20007ffe0ff */
        /* <DEDUP_REMOVED lines=8> */
[----:B------:R-:W-:-:S05]  /*0c10*/  LOP3.LUT R3, R3, 0xff, RZ, 0xc0, !PT ;  /* 0x000000ff03037812 */ /* 0x000fca00078ec0ff */
[----:B------:R-:W-:-:S05]  /*0c20*/  IMAD.IADD R13, R3, 0x1, R10 ;  /* 0x00000001030d7824 */ /* 0x000fca00078e020a */
[----:B------:R-:W-:-:S04]  /*0c30*/  IADD3 R3, PT, PT, R13, -0x1, RZ ;  /* 0xffffffff0d037810 */ /* 0x000fc80007ffe0ff */
        /* <DEDUP_REMOVED lines=9> */
[CCC-:B------:R-:W-:Y:S01]  /*0cd0*/  FFMA.RZ R3, R16.reuse, R14.reuse, R11.reuse ;  /* 0x0000000e10037223 */ /* 0x1c0fe2000000c00b */
[C---:B------:R-:W-:Y:S02]  /*0ce0*/  VIADD R12, R13.reuse, 0x20 ;  /* 0x000000200d0c7836 */ /* 0x040fe40000000000 */
[CCC-:B------:R-:W-:Y:S01]  /*0cf0*/  FFMA.RM R10, R16.reuse, R14.reuse, R11.reuse ;  /* 0x0000000e100a7223 */ /* 0x1c0fe2000000400b */
[----:B------:R-:W-:Y:S02]  /*0d00*/  ISETP.NE.AND P2, PT, R13, RZ, PT ;  /* 0x000000ff0d00720c */ /* 0x000fe40003f45270 */
[----:B------:R-:W-:Y:S01]  /*0d10*/  LOP3.LUT R9, R3, 0x7fffff, RZ, 0xc0, !PT ;  /* 0x007fffff03097812 */ /* 0x000fe200078ec0ff */
[----:B------:R-:W-:Y:S01]  /*0d20*/  FFMA.RP R3, R16, R14, R11 ;  /* 0x0000000e10037223 */ /* 0x000fe2000000800b */
[----:B------:R-:W-:Y:S02]  /*0d30*/  ISETP.NE.AND P1, PT, R13, RZ, PT ;  /* 0x000000ff0d00720c */ /* 0x000fe40003f25270 */
[----:B------:R-:W-:-:S02]  /*0d40*/  LOP3.LUT R9, R9, 0x800000, RZ, 0xfc, !PT ;  /* 0x0080000009097812 */ /* 0x000fc400078efcff */
[----:B------:R-:W-:Y:S02]  /*0d50*/  IADD3 R11, PT, PT, -R13, RZ, RZ ;  /* 0x000000ff0d0b7210 */ /* 0x000fe40007ffe1ff */
[----:B------:R-:W-:Y:S02]  /*0d60*/  SHF.L.U32 R12, R9, R12, RZ ;  /* 0x0000000c090c7219 */ /* 0x000fe400000006ff */
[----:B------:R-:W-:Y:S02]  /*0d70*/  FSETP.NEU.FTZ.AND P0, PT, R3, R10, PT ;  /* 0x0000000a0300720b */ /* 0x000fe40003f1d000 */
[----:B------:R-:W-:Y:S02]  /*0d80*/  SEL R10, R11, RZ, P2 ;  /* 0x000000ff0b0a7207 */ /* 0x000fe40001000000 */
[----:B------:R-:W-:Y:S02]  /*0d90*/  ISETP.NE.AND P1, PT, R12, RZ, P1 ;  /* 0x000000ff0c00720c */ /* 0x000fe40000f25270 */
[----:B------:R-:W-:-:S02]  /*0da0*/  SHF.R.U32.HI R10, RZ, R10, R9 ;  /* 0x0000000aff0a7219 */ /* 0x000fc40000011609 */
[----:B------:R-:W-:Y:S02]  /*0db0*/  PLOP3.LUT P0, PT, P0, P1, PT, 0xf8, 0x8f ;  /* 0x00000000008f781c */ /* 0x000fe40000703f70 */
[----:B------:R-:W-:Y:S02]  /*0dc0*/  SHF.R.U32.HI R12, RZ, 0x1, R10 ;  /* 0x00000001ff0c7819 */ /* 0x000fe4000001160a */
[----:B------:R-:W-:-:S04]  /*0dd0*/  SEL R3, RZ, 0x1, !P0 ;  /* 0x00000001ff037807 */ /* 0x000fc80004000000 */
[----:B------:R-:W-:-:S04]  /*0de0*/  LOP3.LUT R3, R3, 0x1, R12, 0xf8, !PT ;  /* 0x0000000103037812 */ /* 0x000fc800078ef80c */
[----:B------:R-:W-:-:S05]  /*0df0*/  LOP3.LUT R3, R3, R10, RZ, 0xc0, !PT ;  /* 0x0000000a03037212 */ /* 0x000fca00078ec0ff */
[----:B------:R-:W-:-:S05]  /*0e00*/  IMAD.IADD R3, R12, 0x1, R3 ;  /* 0x000000010c037824 */ /* 0x000fca00078e0203 */
[----:B------:R-:W-:Y:S01]  /*0e10*/  LOP3.LUT R0, R3, R0, RZ, 0xfc, !PT ;  /* 0x0000000003007212 */ /* 0x000fe200078efcff */
[----:B------:R-:W-:Y:S06]  /*0e20*/  BRA `(.L_x_60) ;  /* 0x0000000000107947 */ /* 0x000fec0003800000 */
.L_x_59:
[----:B------:R-:W-:-:S04]  /*0e30*/  LOP3.LUT R0, R0, 0x80000000, RZ, 0xc0, !PT ;  /* 0x8000000000007812 */ /* 0x000fc800078ec0ff */
[----:B------:R-:W-:Y:S01]  /*0e40*/  LOP3.LUT R0, R0, 0x7f800000, RZ, 0xfc, !PT ;  /* 0x7f80000000007812 */ /* 0x000fe200078efcff */
[----:B------:R-:W-:Y:S06]  /*0e50*/  BRA `(.L_x_60) ;  /* 0x0000000000047947 */ /* 0x000fec0003800000 */
.L_x_58:
[----:B------:R-:W-:-:S07]  /*0e60*/  LEA R0, R10, R0, 0x17 ;  /* 0x000000000a007211 */ /* 0x000fce00078eb8ff */
.L_x_60:
[----:B------:R-:W-:Y:S05]  /*0e70*/  BSYNC.RECONVERGENT B2 ;  /* 0x0000000000027941 */ /* 0x000fea0003800200 */
.L_x_57:
[----:B------:R-:W-:Y:S05]  /*0e80*/  BRA `(.L_x_61) ;  /* 0x0000000000207947 */ /* 0x000fea0003800000 */
.L_x_56:
[----:B------:R-:W-:-:S04]  /*0e90*/  LOP3.LUT R0, R3, 0x80000000, R0, 0x48, !PT ;  /* 0x8000000003007812 */ /* 0x000fc800078e4800 */
[----:B------:R-:W-:Y:S01]  /*0ea0*/  LOP3.LUT R0, R0, 0x7f800000, RZ, 0xfc, !PT ;  /* 0x7f80000000007812 */ /* 0x000fe200078efcff */
[----:B------:R-:W-:Y:S06]  /*0eb0*/  BRA `(.L_x_61) ;  /* 0x0000000000147947 */ /* 0x000fec0003800000 */
.L_x_55:
[----:B------:R-:W-:Y:S01]  /*0ec0*/  LOP3.LUT R0, R3, 0x80000000, R0, 0x48, !PT ;  /* 0x8000000003007812 */ /* 0x000fe200078e4800 */
[----:B------:R-:W-:Y:S06]  /*0ed0*/  BRA `(.L_x_61) ;  /* 0x00000000000c7947 */ /* 0x000fec0003800000 */
.L_x_54:
[----:B------:R-:W0:Y:S01]  /*0ee0*/  MUFU.RSQ R0, -QNAN ;  /* 0xffc0000000007908 */ /* 0x000e220000001400 */
[----:B------:R-:W-:Y:S05]  /*0ef0*/  BRA `(.L_x_61) ;  /* 0x0000000000047947 */ /* 0x000fea0003800000 */
.L_x_53:
[----:B------:R-:W-:-:S07]  /*0f00*/  FADD.FTZ R0, R0, R3 ;  /* 0x0000000300007221 */ /* 0x000fce0000010000 */
.L_x_61:
[----:B------:R-:W-:Y:S05]  /*0f10*/  BSYNC.RECONVERGENT B1 ;  /* 0x0000000000017941 */ /* 0x000fea0003800200 */
.L_x_51:
[----:B------:R-:W-:-:S04]  /*0f20*/  HFMA2 R9, -RZ, RZ, 0, 0 ;  /* 0x00000000ff097431 */ /* 0x000fc800000001ff */
[----:B0-----:R-:W-:Y:S05]  /*0f30*/  RET.REL.NODEC R8 `(_Z29calculate_cos_alpha_and_tempcPfS_S_S_S_S_f) ;  /* 0xfffffff008307950 */ /* 0x001fea0003c3ffff */
.L_x_62:
        /* <DEDUP_REMOVED lines=12> */
.L_x_68:


//--------------------- .text._Z17init_image_kernelPf --------------------------
	.section	.text._Z17init_image_kernelPf,"ax",@progbits
	.align	128
        .global         _Z17init_image_kernelPf
        .type           _Z17init_image_kernelPf,@function
        .size           _Z17init_image_kernelPf,(.L_x_71 - _Z17init_image_kernelPf)
        .other          _Z17init_image_kernelPf,@"STO_CUDA_ENTRY STV_DEFAULT"
_Z17init_image_kernelPf:
.text._Z17init_image_kernelPf:
[----:B------:R-:W-:Y:S01]  /*0000*/  LDC R1, c[0x0][0x37c] ;  /* 0x0000df00ff017b82 */ /* 0x000fe20000000800 */
[----:B------:R-:W0:Y:S07]  /*0010*/  S2R R4, SR_TID.X ;  /* 0x0000000000047919 */ /* 0x000e2e0000002100 */
[----:B------:R-:W0:Y:S01]  /*0020*/  S2UR UR5, SR_CTAID.Y ;  /* 0x00000000000579c3 */ /* 0x000e220000002600 */
[----:B------:R-:W1:Y:S01]  /*0030*/  LDCU.64 UR8, c[0x0][0x380] ;  /* 0x00007000ff0877ac */ /* 0x000e620008000a00 */
[----:B------:R-:W-:-:S06]  /*0040*/  HFMA2 R5, -RZ, RZ, 0, 0 ;  /* 0x00000000ff057431 */ /* 0x000fcc00000001ff */
[----:B------:R-:W0:Y:S01]  /*0050*/  LDC R3, c[0x0][0x360] ;  /* 0x0000d800ff037b82 */ /* 0x000e220000000800 */
[----:B------:R-:W2:Y:S07]  /*0060*/  LDCU UR6, c[0x0][0x374] ;  /* 0x00006e80ff0677ac */ /* 0x000eae0008000800 */
[----:B------:R-:W3:Y:S01]  /*0070*/  S2UR UR4, SR_CTAID.X ;  /* 0x00000000000479c3 */ /* 0x000ee20000002500 */
[C---:B0-----:R-:W-:Y:S02]  /*0080*/  IMAD R4, R3.reuse, UR5, R4 ;  /* 0x0000000503047c24 */ /* 0x041fe4000f8e0204 */
[----:B---3--:R-:W-:Y:S01]  /*0090*/  IMAD.WIDE.U32 R2, R3, UR4, RZ ;  /* 0x0000000403027c25 */ /* 0x008fe2000f8e00ff */
[----:B------:R-:W0:Y:S03]  /*00a0*/  LDCU.64 UR4, c[0x0][0x358] ;  /* 0x00006b00ff0477ac */ /* 0x000e260008000a00 */
[----:B--2---:R-:W-:-:S02]  /*00b0*/  IMAD R7, R3, UR6, RZ ;  /* 0x0000000603077c24 */ /* 0x004fc4000f8e02ff */
[----:B------:R-:W-:-:S05]  /*00c0*/  IMAD.WIDE.U32 R2, R2, UR6, R4 ;  /* 0x0000000602027c25 */ /* 0x000fca000f8e0004 */
[----:B------:R-:W-:Y:S02]  /*00d0*/  IADD3 R3, PT, PT, R3, R7, RZ ;  /* 0x0000000703037210 */ /* 0x000fe40007ffe0ff */
[----:B-1----:R-:W-:-:S04]  /*00e0*/  LEA R4, P0, R2, UR8, 0x2 ;  /* 0x0000000802047c11 */ /* 0x002fc8000f8010ff */
[----:B------:R-:W-:-:S05]  /*00f0*/  LEA.HI.X R5, R2, UR9, R3, 0x2, P0 ;  /* 0x0000000902057c11 */ /* 0x000fca00080f1403 */
[----:B0-----:R-:W-:Y:S01]  /*0100*/  STG.E desc[UR4][R4.64], RZ ;  /* 0x000000ff04007986 */ /* 0x001fe2000c101904 */
[----:B------:R-:W-:Y:S05]  /*0110*/  EXIT ;  /* 0x000000000000794d */ /* 0x000fea0003800000 */
.L_x_63:
        /* <DEDUP_REMOVED lines=14> */
.L_x_71:


//--------------------- .nv.shared.reserved.0     --------------------------
	.section	.nv.shared.reserved.0,"aw",@nobits
	.weak		__nv_reservedSMEM_offset_0_alias
	.size		__nv_reservedSMEM_offset_0_alias, 0, 64
	.other		__nv_reservedSMEM_offset_0_alias,@"STO_CUDA_RESERVED_SHARED STV_DEFAULT"
__nv_reservedSMEM_offset_0_alias:
	.zero		0
	.zero		64


//--------------------- .nv.constant0._Z26backprojection_kernel_fastPfS_S_S_S_fffffjjj --------------------------
	.section	.nv.constant0._Z26backprojection_kernel_fastPfS_S_S_S_fffffjjj,"a",@progbits
	.sectionflags	@""
	.align	4
.nv.constant0._Z26backprojection_kernel_fastPfS_S_S_S_fffffjjj:
	.zero		968


//--------------------- .nv.constant0._Z29calculate_cos_alpha_and_tempcPfS_S_S_S_S_f --------------------------
	.section	.nv.constant0._Z29calculate_cos_alpha_and_tempcPfS_S_S_S_S_f,"a",@progbits
	.sectionflags	@""
	.align	4
.nv.constant0._Z29calculate_cos_alpha_and_tempcPfS_S_S_S_S_f:
	.zero		948


//--------------------- .nv.constant0._Z17init_image_kernelPf --------------------------
	.section	.nv.constant0._Z17init_image_kernelPf,"a",@progbits
	.sectionflags	@""
	.align	4
.nv.constant0._Z17init_image_kernelPf:
	.zero		904


//--------------------- SYMBOLS --------------------------

	.type		.nv.reservedSmem.offset0,@object
	.size		.nv.reservedSmem.offset0,0x4
